//
// Generated by NVIDIA NVVM Compiler
//
// Compiler Build ID: CL-36424714
// Cuda compilation tools, release 13.0, V13.0.88
// Based on NVVM 20.0.0
//

.version 9.0
.target sm_100
.address_size 64

	// .globl	_Z24char2float_interlace_gpuPaP6__halfxx
.extern .func  (.param .b32 func_retval0) vprintf
(
	.param .b64 vprintf_param_0,
	.param .b64 vprintf_param_1
)
;
.global .align 1 .b8 $str[30] = {84, 104, 105, 115, 32, 105, 115, 32, 116, 104, 114, 101, 97, 100, 32, 37, 100, 32, 44, 32, 98, 108, 111, 99, 107, 32, 37, 100, 10};
.global .align 1 .b8 $str$1[22] = {116, 104, 114, 101, 97, 100, 32, 37, 100, 32, 44, 32, 98, 108, 111, 99, 107, 32, 37, 100, 10};
.global .align 1 .b8 $str$2[106] = {70, 114, 111, 109, 32, 100, 101, 118, 105, 99, 101, 32, 44, 32, 115, 105, 103, 110, 101, 100, 32, 99, 104, 97, 114, 32, 97, 61, 37, 100, 32, 44, 32, 115, 104, 111, 114, 116, 32, 98, 61, 37, 100, 32, 44, 32, 105, 110, 116, 32, 99, 61, 37, 100, 32, 44, 32, 108, 111, 110, 103, 32, 108, 111, 110, 103, 32, 105, 110, 116, 32, 100, 61, 37, 108, 108, 100, 32, 44, 32, 102, 108, 111, 97, 116, 32, 101, 61, 37, 102, 32, 44, 32, 100, 111, 117, 98, 108, 101, 32, 102, 61, 37, 102, 10};
.global .align 1 .b8 $str$3[7] = {72, 101, 108, 108, 111, 10};

.visible .entry _Z24char2float_interlace_gpuPaP6__halfxx(
	.param .u64 .ptr .align 1 _Z24char2float_interlace_gpuPaP6__halfxx_param_0,
	.param .u64 .ptr .align 1 _Z24char2float_interlace_gpuPaP6__halfxx_param_1,
	.param .u64 _Z24char2float_interlace_gpuPaP6__halfxx_param_2,
	.param .u64 _Z24char2float_interlace_gpuPaP6__halfxx_param_3
)
{
	.reg .pred 	%p<10>;
	.reg .b16 	%rs<31>;
	.reg .b32 	%r<34>;
	.reg .b64 	%rd<82>;

	ld.param.u64 	%rd40, [_Z24char2float_interlace_gpuPaP6__halfxx_param_0];
	ld.param.u64 	%rd41, [_Z24char2float_interlace_gpuPaP6__halfxx_param_1];
	ld.param.u64 	%rd42, [_Z24char2float_interlace_gpuPaP6__halfxx_param_2];
	ld.param.u64 	%rd39, [_Z24char2float_interlace_gpuPaP6__halfxx_param_3];
	cvta.to.global.u64 	%rd1, %rd41;
	cvta.to.global.u64 	%rd2, %rd40;
	shl.b64 	%rd3, %rd42, 1;
	mov.u32 	%r1, %ctaid.x;
	cvt.u64.u32 	%rd4, %r1;
	mul.lo.s64 	%rd5, %rd3, %rd4;
	mul.wide.u32 	%rd43, %r1, 4;
	add.s64 	%rd44, %rd5, %rd43;
	mov.u32 	%r2, %tid.x;
	shl.b32 	%r3, %r2, 1;
	cvt.u64.u32 	%rd70, %r3;
	cvt.u64.u32 	%rd45, %r2;
	add.s64 	%rd77, %rd44, %rd45;
	add.s64 	%rd8, %rd42, 2;
	setp.lt.s64 	%p1, %rd39, 1;
	@%p1 bra 	$L__BB0_13;
	and.b64  	%rd9, %rd39, 7;
	setp.lt.u64 	%p2, %rd39, 8;
	add.s64 	%rd76, %rd8, %rd77;
	add.s64 	%rd78, %rd5, %rd70;
	@%p2 bra 	$L__BB0_5;
	and.b64  	%rd71, %rd39, 9223372036854775800;
	add.s64 	%rd46, %rd3, 4;
	mul.lo.s64 	%rd47, %rd46, %rd4;
	shl.b64 	%rd48, %rd47, 1;
	add.s64 	%rd49, %rd48, %rd3;
	add.s64 	%rd13, %rd1, %rd49;
	add.s64 	%rd14, %rd1, %rd48;
$L__BB0_3:
	.pragma "nounroll";
	add.s64 	%rd50, %rd2, %rd5;
	add.s64 	%rd51, %rd50, %rd70;
	ld.global.s8 	%r4, [%rd51];
	// begin inline asm
	cvt.rn.f16.s32 %rs1, %r4;
	// end inline asm
	add.s64 	%rd52, %rd14, %rd70;
	st.global.u16 	[%rd52], %rs1;
	ld.global.s8 	%r5, [%rd51+1];
	// begin inline asm
	cvt.rn.f16.s32 %rs2, %r5;
	// end inline asm
	add.s64 	%rd53, %rd13, %rd70;
	st.global.u16 	[%rd53+4], %rs2;
	ld.global.s8 	%r6, [%rd51+2048];
	// begin inline asm
	cvt.rn.f16.s32 %rs3, %r6;
	// end inline asm
	st.global.u16 	[%rd52+2048], %rs3;
	ld.global.s8 	%r7, [%rd51+2049];
	// begin inline asm
	cvt.rn.f16.s32 %rs4, %r7;
	// end inline asm
	st.global.u16 	[%rd53+2052], %rs4;
	ld.global.s8 	%r8, [%rd51+4096];
	// begin inline asm
	cvt.rn.f16.s32 %rs5, %r8;
	// end inline asm
	st.global.u16 	[%rd52+4096], %rs5;
	ld.global.s8 	%r9, [%rd51+4097];
	// begin inline asm
	cvt.rn.f16.s32 %rs6, %r9;
	// end inline asm
	st.global.u16 	[%rd53+4100], %rs6;
	ld.global.s8 	%r10, [%rd51+6144];
	// begin inline asm
	cvt.rn.f16.s32 %rs7, %r10;
	// end inline asm
	st.global.u16 	[%rd52+6144], %rs7;
	ld.global.s8 	%r11, [%rd51+6145];
	// begin inline asm
	cvt.rn.f16.s32 %rs8, %r11;
	// end inline asm
	st.global.u16 	[%rd53+6148], %rs8;
	ld.global.s8 	%r12, [%rd51+8192];
	// begin inline asm
	cvt.rn.f16.s32 %rs9, %r12;
	// end inline asm
	st.global.u16 	[%rd52+8192], %rs9;
	ld.global.s8 	%r13, [%rd51+8193];
	// begin inline asm
	cvt.rn.f16.s32 %rs10, %r13;
	// end inline asm
	st.global.u16 	[%rd53+8196], %rs10;
	ld.global.s8 	%r14, [%rd51+10240];
	// begin inline asm
	cvt.rn.f16.s32 %rs11, %r14;
	// end inline asm
	st.global.u16 	[%rd52+10240], %rs11;
	ld.global.s8 	%r15, [%rd51+10241];
	// begin inline asm
	cvt.rn.f16.s32 %rs12, %r15;
	// end inline asm
	st.global.u16 	[%rd53+10244], %rs12;
	ld.global.s8 	%r16, [%rd51+12288];
	// begin inline asm
	cvt.rn.f16.s32 %rs13, %r16;
	// end inline asm
	st.global.u16 	[%rd52+12288], %rs13;
	ld.global.s8 	%r17, [%rd51+12289];
	// begin inline asm
	cvt.rn.f16.s32 %rs14, %r17;
	// end inline asm
	st.global.u16 	[%rd53+12292], %rs14;
	ld.global.s8 	%r18, [%rd51+14336];
	// begin inline asm
	cvt.rn.f16.s32 %rs15, %r18;
	// end inline asm
	st.global.u16 	[%rd52+14336], %rs15;
	ld.global.s8 	%r19, [%rd51+14337];
	// begin inline asm
	cvt.rn.f16.s32 %rs16, %r19;
	// end inline asm
	st.global.u16 	[%rd53+14340], %rs16;
	add.s64 	%rd77, %rd77, 8192;
	add.s64 	%rd71, %rd71, -8;
	add.s64 	%rd70, %rd70, 16384;
	setp.ne.s64 	%p3, %rd71, 0;
	@%p3 bra 	$L__BB0_3;
	add.s64 	%rd76, %rd8, %rd77;
	add.s64 	%rd78, %rd5, %rd70;
$L__BB0_5:
	setp.eq.s64 	%p4, %rd9, 0;
	@%p4 bra 	$L__BB0_13;
	and.b64  	%rd26, %rd39, 3;
	setp.lt.u64 	%p5, %rd9, 4;
	@%p5 bra 	$L__BB0_8;
	add.s64 	%rd54, %rd2, %rd78;
	ld.global.s8 	%r20, [%rd54];
	// begin inline asm
	cvt.rn.f16.s32 %rs17, %r20;
	// end inline asm
	shl.b64 	%rd55, %rd77, 1;
	add.s64 	%rd56, %rd1, %rd55;
	st.global.u16 	[%rd56], %rs17;
	ld.global.s8 	%r21, [%rd54+1];
	// begin inline asm
	cvt.rn.f16.s32 %rs18, %r21;
	// end inline asm
	shl.b64 	%rd57, %rd76, 1;
	add.s64 	%rd58, %rd1, %rd57;
	st.global.u16 	[%rd58], %rs18;
	ld.global.s8 	%r22, [%rd54+2048];
	// begin inline asm
	cvt.rn.f16.s32 %rs19, %r22;
	// end inline asm
	st.global.u16 	[%rd56+2048], %rs19;
	ld.global.s8 	%r23, [%rd54+2049];
	// begin inline asm
	cvt.rn.f16.s32 %rs20, %r23;
	// end inline asm
	st.global.u16 	[%rd58+2048], %rs20;
	ld.global.s8 	%r24, [%rd54+4096];
	// begin inline asm
	cvt.rn.f16.s32 %rs21, %r24;
	// end inline asm
	st.global.u16 	[%rd56+4096], %rs21;
	ld.global.s8 	%r25, [%rd54+4097];
	// begin inline asm
	cvt.rn.f16.s32 %rs22, %r25;
	// end inline asm
	st.global.u16 	[%rd58+4096], %rs22;
	ld.global.s8 	%r26, [%rd54+6144];
	// begin inline asm
	cvt.rn.f16.s32 %rs23, %r26;
	// end inline asm
	st.global.u16 	[%rd56+6144], %rs23;
	ld.global.s8 	%r27, [%rd54+6145];
	// begin inline asm
	cvt.rn.f16.s32 %rs24, %r27;
	// end inline asm
	st.global.u16 	[%rd58+6144], %rs24;
	add.s64 	%rd78, %rd78, 8192;
	add.s64 	%rd77, %rd77, 4096;
	add.s64 	%rd76, %rd76, 4096;
$L__BB0_8:
	setp.eq.s64 	%p6, %rd26, 0;
	@%p6 bra 	$L__BB0_13;
	setp.eq.s64 	%p7, %rd26, 1;
	@%p7 bra 	$L__BB0_11;
	add.s64 	%rd59, %rd2, %rd78;
	ld.global.s8 	%r28, [%rd59];
	// begin inline asm
	cvt.rn.f16.s32 %rs25, %r28;
	// end inline asm
	shl.b64 	%rd60, %rd77, 1;
	add.s64 	%rd61, %rd1, %rd60;
	st.global.u16 	[%rd61], %rs25;
	ld.global.s8 	%r29, [%rd59+1];
	// begin inline asm
	cvt.rn.f16.s32 %rs26, %r29;
	// end inline asm
	shl.b64 	%rd62, %rd76, 1;
	add.s64 	%rd63, %rd1, %rd62;
	st.global.u16 	[%rd63], %rs26;
	ld.global.s8 	%r30, [%rd59+2048];
	// begin inline asm
	cvt.rn.f16.s32 %rs27, %r30;
	// end inline asm
	st.global.u16 	[%rd61+2048], %rs27;
	ld.global.s8 	%r31, [%rd59+2049];
	// begin inline asm
	cvt.rn.f16.s32 %rs28, %r31;
	// end inline asm
	st.global.u16 	[%rd63+2048], %rs28;
	add.s64 	%rd78, %rd78, 4096;
	add.s64 	%rd77, %rd77, 2048;
	add.s64 	%rd76, %rd76, 2048;
$L__BB0_11:
	and.b64  	%rd64, %rd39, 1;
	setp.eq.b64 	%p8, %rd64, 1;
	not.pred 	%p9, %p8;
	@%p9 bra 	$L__BB0_13;
	add.s64 	%rd65, %rd2, %rd78;
	ld.global.s8 	%r32, [%rd65];
	// begin inline asm
	cvt.rn.f16.s32 %rs29, %r32;
	// end inline asm
	shl.b64 	%rd66, %rd77, 1;
	add.s64 	%rd67, %rd1, %rd66;
	st.global.u16 	[%rd67], %rs29;
	ld.global.s8 	%r33, [%rd65+1];
	// begin inline asm
	cvt.rn.f16.s32 %rs30, %r33;
	// end inline asm
	shl.b64 	%rd68, %rd76, 1;
	add.s64 	%rd69, %rd1, %rd68;
	st.global.u16 	[%rd69], %rs30;
$L__BB0_13:
	ret;

}
	// .globl	_Z19kernal_add_test_gpuPvS_S_
.visible .entry _Z19kernal_add_test_gpuPvS_S_(
	.param .u64 .ptr .align 1 _Z19kernal_add_test_gpuPvS_S__param_0,
	.param .u64 .ptr .align 1 _Z19kernal_add_test_gpuPvS_S__param_1,
	.param .u64 .ptr .align 1 _Z19kernal_add_test_gpuPvS_S__param_2
)
{
	.local .align 8 .b8 	__local_depot1[8];
	.reg .b64 	%SP;
	.reg .b64 	%SPL;
	.reg .b16 	%rs<4>;
	.reg .b32 	%r<5>;
	.reg .b64 	%rd<15>;

	mov.u64 	%SPL, __local_depot1;
	cvta.local.u64 	%SP, %SPL;
	ld.param.u64 	%rd1, [_Z19kernal_add_test_gpuPvS_S__param_0];
	ld.param.u64 	%rd2, [_Z19kernal_add_test_gpuPvS_S__param_1];
	ld.param.u64 	%rd3, [_Z19kernal_add_test_gpuPvS_S__param_2];
	cvta.to.global.u64 	%rd4, %rd3;
	cvta.to.global.u64 	%rd5, %rd2;
	cvta.to.global.u64 	%rd6, %rd1;
	add.u64 	%rd7, %SP, 0;
	add.u64 	%rd8, %SPL, 0;
	mov.u32 	%r1, %tid.x;
	cvt.u64.u32 	%rd9, %r1;
	add.s64 	%rd10, %rd6, %rd9;
	ld.global.u8 	%rs1, [%rd10];
	add.s64 	%rd11, %rd5, %rd9;
	ld.global.u8 	%rs2, [%rd11];
	add.s16 	%rs3, %rs2, %rs1;
	add.s64 	%rd12, %rd4, %rd9;
	st.global.u8 	[%rd12], %rs3;
	mov.u32 	%r2, %ctaid.x;
	st.local.v2.u32 	[%rd8], {%r1, %r2};
	mov.u64 	%rd13, $str;
	cvta.global.u64 	%rd14, %rd13;
	{ // callseq 0, 0
	.param .b64 param0;
	st.param.b64 	[param0], %rd14;
	.param .b64 param1;
	st.param.b64 	[param1], %rd7;
	.param .b32 retval0;
	call.uni (retval0), 
	vprintf, 
	(
	param0, 
	param1
	);
	ld.param.b32 	%r3, [retval0];
	} // callseq 0
	ret;

}
	// .globl	_Z30kernal_parameter_pass_test_gpuasixfd
.visible .entry _Z30kernal_parameter_pass_test_gpuasixfd(
	.param .u8 _Z30kernal_parameter_pass_test_gpuasixfd_param_0,
	.param .u16 _Z30kernal_parameter_pass_test_gpuasixfd_param_1,
	.param .u32 _Z30kernal_parameter_pass_test_gpuasixfd_param_2,
	.param .u64 _Z30kernal_parameter_pass_test_gpuasixfd_param_3,
	.param .f32 _Z30kernal_parameter_pass_test_gpuasixfd_param_4,
	.param .f64 _Z30kernal_parameter_pass_test_gpuasixfd_param_5
)
{
	.local .align 8 .b8 	__local_depot2[40];
	.reg .b64 	%SP;
	.reg .b64 	%SPL;
	.reg .b16 	%rs<2>;
	.reg .b32 	%r<10>;
	.reg .b32 	%f<2>;
	.reg .b64 	%rd<8>;
	.reg .b64 	%fd<3>;

	mov.u64 	%SPL, __local_depot2;
	cvta.local.u64 	%SP, %SPL;
	ld.param.s8 	%rs1, [_Z30kernal_parameter_pass_test_gpuasixfd_param_0];
	ld.param.s16 	%r1, [_Z30kernal_parameter_pass_test_gpuasixfd_param_1];
	ld.param.u32 	%r2, [_Z30kernal_parameter_pass_test_gpuasixfd_param_2];
	ld.param.u64 	%rd1, [_Z30kernal_parameter_pass_test_gpuasixfd_param_3];
	ld.param.f32 	%f1, [_Z30kernal_parameter_pass_test_gpuasixfd_param_4];
	ld.param.f64 	%fd1, [_Z30kernal_parameter_pass_test_gpuasixfd_param_5];
	add.u64 	%rd2, %SP, 0;
	add.u64 	%rd3, %SPL, 0;
	mov.u32 	%r3, %tid.x;
	mov.u32 	%r4, %ctaid.x;
	st.local.v2.u32 	[%rd3], {%r3, %r4};
	mov.u64 	%rd4, $str$1;
	cvta.global.u64 	%rd5, %rd4;
	{ // callseq 1, 0
	.param .b64 param0;
	st.param.b64 	[param0], %rd5;
	.param .b64 param1;
	st.param.b64 	[param1], %rd2;
	.param .b32 retval0;
	call.uni (retval0), 
	vprintf, 
	(
	param0, 
	param1
	);
	ld.param.b32 	%r5, [retval0];
	} // callseq 1
	cvt.s32.s16 	%r7, %rs1;
	cvt.f64.f32 	%fd2, %f1;
	st.local.v2.u32 	[%rd3], {%r7, %r1};
	st.local.u32 	[%rd3+8], %r2;
	st.local.u64 	[%rd3+16], %rd1;
	st.local.f64 	[%rd3+24], %fd2;
	st.local.f64 	[%rd3+32], %fd1;
	mov.u64 	%rd6, $str$2;
	cvta.global.u64 	%rd7, %rd6;
	{ // callseq 2, 0
	.param .b64 param0;
	st.param.b64 	[param0], %rd7;
	.param .b64 param1;
	st.param.b64 	[param1], %rd2;
	.param .b32 retval0;
	call.uni (retval0), 
	vprintf, 
	(
	param0, 
	param1
	);
	ld.param.b32 	%r8, [retval0];
	} // callseq 2
	ret;

}
	// .globl	_Z20kernal_call_test_gpuv
.visible .entry _Z20kernal_call_test_gpuv()
{
	.local .align 8 .b8 	__local_depot3[8];
	.reg .b64 	%SP;
	.reg .b64 	%SPL;
	.reg .b32 	%r<7>;
	.reg .b64 	%rd<7>;

	mov.u64 	%SPL, __local_depot3;
	cvta.local.u64 	%SP, %SPL;
	add.u64 	%rd1, %SP, 0;
	add.u64 	%rd2, %SPL, 0;
	mov.u32 	%r1, %tid.x;
	mov.u32 	%r2, %ctaid.x;
	st.local.v2.u32 	[%rd2], {%r1, %r2};
	mov.u64 	%rd3, $str;
	cvta.global.u64 	%rd4, %rd3;
	{ // callseq 3, 0
	.param .b64 param0;
	st.param.b64 	[param0], %rd4;
	.param .b64 param1;
	st.param.b64 	[param1], %rd1;
	.param .b32 retval0;
	call.uni (retval0), 
	vprintf, 
	(
	param0, 
	param1
	);
	ld.param.b32 	%r3, [retval0];
	} // callseq 3
	mov.u64 	%rd5, $str$3;
	cvta.global.u64 	%rd6, %rd5;
	{ // callseq 4, 0
	.param .b64 param0;
	st.param.b64 	[param0], %rd6;
	.param .b64 param1;
	st.param.b64 	[param1], 0;
	.param .b32 retval0;
	call.uni (retval0), 
	vprintf, 
	(
	param0, 
	param1
	);
	ld.param.b32 	%r5, [retval0];
	} // callseq 4
	ret;

}


// ===== COMPILED SASS (sm_100) =====

	.target	sm_100

	.elftype	@"ET_EXEC"


//--------------------- .note.nv.tkinfo           --------------------------
	.section	.note.nv.tkinfo,"",@"SHT_NOTE"
	.sectionflags	@"SHF_NOTE_NV_TKINFO"
	.tkinfo
        /*0018*/ 	.word	0x00000002
        /*0030*/ 	.string	""
        /*0030*/ 	.string	"ptxas"
        /*0030*/ 	.string	"Cuda compilation tools, release 13.0, V13.0.88"
        /*0030*/ 	.string	"Build cuda_13.0.r13.0/compiler.36424714_0"
        /*0030*/ 	.string	"-arch sm_100 -m 64 "



//--------------------- .note.nv.cuinfo           --------------------------
	.section	.note.nv.cuinfo,"",@"SHT_NOTE"
	.sectionflags	@"SHF_NOTE_NV_CUINFO"
        /*0018*/ 	.short	0x0002
        /*001a*/ 	.short	0x0064
        /*001c*/ 	.short	0x0082
	.zero		2


//--------------------- .nv.info                  --------------------------
	.section	.nv.info,"",@"SHT_CUDA_INFO"
	.align	4


	//----- nvinfo : EIATTR_REGCOUNT
	.align		4
        /*0000*/ 	.byte	0x04, 0x2f
        /*0002*/ 	.short	(.L_5 - .L_4)
	.align		4
.L_4:
        /*0004*/ 	.word	index@(_Z24char2float_interlace_gpuPaP6__halfxx)
        /*0008*/ 	.word	0x00000020


	//----- nvinfo : EIATTR_FRAME_SIZE
	.align		4
.L_5:
        /*000c*/ 	.byte	0x04, 0x11
        /*000e*/ 	.short	(.L_7 - .L_6)
	.align		4
.L_6:
        /*0010*/ 	.word	index@(_Z24char2float_interlace_gpuPaP6__halfxx)
        /*0014*/ 	.word	0x00000000


	//----- nvinfo : EIATTR_REGCOUNT
	.align		4
.L_7:
        /*0018*/ 	.byte	0x04, 0x2f
        /*001a*/ 	.short	(.L_9 - .L_8)
	.align		4
.L_8:
        /*001c*/ 	.word	index@(_Z19kernal_add_test_gpuPvS_S_)
        /*0020*/ 	.word	0x00000018


	//----- nvinfo : EIATTR_FRAME_SIZE
	.align		4
.L_9:
        /*0024*/ 	.byte	0x04, 0x11
        /*0026*/ 	.short	(.L_11 - .L_10)
	.align		4
.L_10:
        /*0028*/ 	.word	index@(_Z19kernal_add_test_gpuPvS_S_)
        /*002c*/ 	.word	0x00000008


	//----- nvinfo : EIATTR_REGCOUNT
	.align		4
.L_11:
        /*0030*/ 	.byte	0x04, 0x2f
        /*0032*/ 	.short	(.L_13 - .L_12)
	.align		4
.L_12:
        /*0034*/ 	.word	index@(_Z30kernal_parameter_pass_test_gpuasixfd)
        /*0038*/ 	.word	0x00000018


	//----- nvinfo : EIATTR_FRAME_SIZE
	.align		4
.L_13:
        /*003c*/ 	.byte	0x04, 0x11
        /*003e*/ 	.short	(.L_15 - .L_14)
	.align		4
.L_14:
        /*0040*/ 	.word	index@(_Z30kernal_parameter_pass_test_gpuasixfd)
        /*0044*/ 	.word	0x00000028


	//----- nvinfo : EIATTR_REGCOUNT
	.align		4
.L_15:
        /*0048*/ 	.byte	0x04, 0x2f
        /*004a*/ 	.short	(.L_17 - .L_16)
	.align		4
.L_16:
        /*004c*/ 	.word	index@(_Z20kernal_call_test_gpuv)
        /*0050*/ 	.word	0x00000018


	//----- nvinfo : EIATTR_FRAME_SIZE
	.align		4
.L_17:
        /*0054*/ 	.byte	0x04, 0x11
        /*0056*/ 	.short	(.L_19 - .L_18)
	.align		4
.L_18:
        /*0058*/ 	.word	index@(_Z20kernal_call_test_gpuv)
        /*005c*/ 	.word	0x00000008


	//----- nvinfo : EIATTR_MIN_STACK_SIZE
	.align		4
.L_19:
        /*0060*/ 	.byte	0x04, 0x12
        /*0062*/ 	.short	(.L_21 - .L_20)
	.align		4
.L_20:
        /*0064*/ 	.word	index@(_Z20kernal_call_test_gpuv)
        /*0068*/ 	.word	0x00000008


	//----- nvinfo : EIATTR_MIN_STACK_SIZE
	.align		4
.L_21:
        /*006c*/ 	.byte	0x04, 0x12
        /*006e*/ 	.short	(.L_23 - .L_22)
	.align		4
.L_22:
        /*0070*/ 	.word	index@(_Z30kernal_parameter_pass_test_gpuasixfd)
        /*0074*/ 	.word	0x00000028


	//----- nvinfo : EIATTR_MIN_STACK_SIZE
	.align		4
.L_23:
        /*0078*/ 	.byte	0x04, 0x12
        /*007a*/ 	.short	(.L_25 - .L_24)
	.align		4
.L_24:
        /*007c*/ 	.word	index@(_Z19kernal_add_test_gpuPvS_S_)
        /*0080*/ 	.word	0x00000008


	//----- nvinfo : EIATTR_MIN_STACK_SIZE
	.align		4
.L_25:
        /*0084*/ 	.byte	0x04, 0x12
        /*0086*/ 	.short	(.L_27 - .L_26)
	.align		4
.L_26:
        /*0088*/ 	.word	index@(_Z24char2float_interlace_gpuPaP6__halfxx)
        /*008c*/ 	.word	0x00000000
.L_27:


//--------------------- .nv.compat                --------------------------
	.section	.nv.compat,"",@"SHT_CUDA_COMPAT_INFO"
	.align	4
        /*0000*/ 	.byte	0x02, 0x09, 0x00, 0x00, 0x02, 0x02, 0x01, 0x00, 0x02, 0x05, 0x05, 0x00, 0x03, 0x07, 0x01, 0x01
        /*0010*/ 	.byte	0x02, 0x03, 0x00, 0x00, 0x02, 0x06, 0x01, 0x00, 0x04, 0x0b, 0x08, 0x00, 0x09, 0x00, 0x00, 0x00
        /*0020*/ 	.byte	0x00, 0x00, 0x00, 0x00


//--------------------- .nv.info._Z20kernal_call_test_gpuv --------------------------
	.section	.nv.info._Z20kernal_call_test_gpuv,"",@"SHT_CUDA_INFO"
	.sectionflags	@""
	.align	4


	//----- nvinfo : EIATTR_CUDA_API_VERSION
	.align		4
        /*0000*/ 	.byte	0x04, 0x37
        /*0002*/ 	.short	(.L_29 - .L_28)
.L_28:
        /*0004*/ 	.word	0x00000082


	//----- nvinfo : EIATTR_SPARSE_MMA_MASK
	.align		4
.L_29:
        /*0008*/ 	.byte	0x03, 0x50
        /*000a*/ 	.short	0x0000


	//----- nvinfo : EIATTR_MAXREG_COUNT
	.align		4
        /*000c*/ 	.byte	0x03, 0x1b
        /*000e*/ 	.short	0x00ff


	//----- nvinfo : EIATTR_EXTERNS
	.align		4
        /*0010*/ 	.byte	0x04, 0x0f
        /*0012*/ 	.short	(.L_31 - .L_30)


	//   ....[0]....
	.align		4
.L_30:
        /*0014*/ 	.word	index@(vprintf)


	//----- nvinfo : EIATTR_MERCURY_ISA_VERSION
	.align		4
.L_31:
        /*0018*/ 	.byte	0x03, 0x5f
        /*001a*/ 	.short	0x0101


	//----- nvinfo : EIATTR_VRC_CTA_INIT_COUNT
	.align		4
        /*001c*/ 	.byte	0x02, 0x4a
	.zero		1
	.zero		1


	//----- nvinfo : EIATTR_SYSCALL_OFFSETS
	.align		4
        /*0020*/ 	.byte	0x04, 0x46
        /*0022*/ 	.short	(.L_33 - .L_32)


	//   ....[0]....
.L_32:
        /*0024*/ 	.word	0x000000f0


	//   ....[1]....
        /*0028*/ 	.word	0x00000160


	//----- nvinfo : EIATTR_EXIT_INSTR_OFFSETS
	.align		4
.L_33:
        /*002c*/ 	.byte	0x04, 0x1c
        /*002e*/ 	.short	(.L_35 - .L_34)


	//   ....[0]....
.L_34:
        /*0030*/ 	.word	0x00000170


	//----- nvinfo : EIATTR_SW_WAR
	.align		4
.L_35:
        /*0034*/ 	.byte	0x04, 0x36
        /*0036*/ 	.short	(.L_37 - .L_36)
.L_36:
        /*0038*/ 	.word	0x00000008
.L_37:


//--------------------- .nv.info._Z30kernal_parameter_pass_test_gpuasixfd --------------------------
	.section	.nv.info._Z30kernal_parameter_pass_test_gpuasixfd,"",@"SHT_CUDA_INFO"
	.sectionflags	@""
	.align	4


	//----- nvinfo : EIATTR_CUDA_API_VERSION
	.align		4
        /*0000*/ 	.byte	0x04, 0x37
        /*0002*/ 	.short	(.L_39 - .L_38)
.L_38:
        /*0004*/ 	.word	0x00000082


	//----- nvinfo : EIATTR_KPARAM_INFO
	.align		4
.L_39:
        /*0008*/ 	.byte	0x04, 0x17
        /*000a*/ 	.short	(.L_41 - .L_40)
.L_40:
        /*000c*/ 	.word	0x00000000
        /*0010*/ 	.short	0x0005
        /*0012*/ 	.short	0x0018
        /*0014*/ 	.byte	0x00, 0xf0, 0x21, 0x00


	//----- nvinfo : EIATTR_KPARAM_INFO
	.align		4
.L_41:
        /*0018*/ 	.byte	0x04, 0x17
        /*001a*/ 	.short	(.L_43 - .L_42)
.L_42:
        /*001c*/ 	.word	0x00000000
        /*0020*/ 	.short	0x0004
        /*0022*/ 	.short	0x0010
        /*0024*/ 	.byte	0x00, 0xf0, 0x11, 0x00


	//----- nvinfo : EIATTR_KPARAM_INFO
	.align		4
.L_43:
        /*0028*/ 	.byte	0x04, 0x17
        /*002a*/ 	.short	(.L_45 - .L_44)
.L_44:
        /*002c*/ 	.word	0x00000000
        /*0030*/ 	.short	0x0003
        /*0032*/ 	.short	0x0008
        /*0034*/ 	.byte	0x00, 0xf0, 0x21, 0x00


	//----- nvinfo : EIATTR_KPARAM_INFO
	.align		4
.L_45:
        /*0038*/ 	.byte	0x04, 0x17
        /*003a*/ 	.short	(.L_47 - .L_46)
.L_46:
        /*003c*/ 	.word	0x00000000
        /*0040*/ 	.short	0x0002
        /*0042*/ 	.short	0x0004
        /*0044*/ 	.byte	0x00, 0xf0, 0x11, 0x00


	//----- nvinfo : EIATTR_KPARAM_INFO
	.align		4
.L_47:
        /*0048*/ 	.byte	0x04, 0x17
        /*004a*/ 	.short	(.L_49 - .L_48)
.L_48:
        /*004c*/ 	.word	0x00000000
        /*0050*/ 	.short	0x0001
        /*0052*/ 	.short	0x0002
        /*0054*/ 	.byte	0x00, 0xf0, 0x09, 0x00


	//----- nvinfo : EIATTR_KPARAM_INFO
	.align		4
.L_49:
        /*0058*/ 	.byte	0x04, 0x17
        /*005a*/ 	.short	(.L_51 - .L_50)
.L_50:
        /*005c*/ 	.word	0x00000000
        /*0060*/ 	.short	0x0000
        /*0062*/ 	.short	0x0000
        /*0064*/ 	.byte	0x00, 0xf0, 0x05, 0x00


	//----- nvinfo : EIATTR_SPARSE_MMA_MASK
	.align		4
.L_51:
        /*0068*/ 	.byte	0x03, 0x50
        /*006a*/ 	.short	0x0000


	//----- nvinfo : EIATTR_MAXREG_COUNT
	.align		4
        /*006c*/ 	.byte	0x03, 0x1b
        /*006e*/ 	.short	0x00ff


	//----- nvinfo : EIATTR_EXTERNS
	.align		4
        /*0070*/ 	.byte	0x04, 0x0f
        /*0072*/ 	.short	(.L_53 - .L_52)


	//   ....[0]....
	.align		4
.L_52:
        /*0074*/ 	.word	index@(vprintf)


	//----- nvinfo : EIATTR_MERCURY_ISA_VERSION
	.align		4
.L_53:
        /*0078*/ 	.byte	0x03, 0x5f
        /*007a*/ 	.short	0x0101


	//----- nvinfo : EIATTR_VRC_CTA_INIT_COUNT
	.align		4
        /*007c*/ 	.byte	0x02, 0x4a
	.zero		1
	.zero		1


	//----- nvinfo : EIATTR_SYSCALL_OFFSETS
	.align		4
        /*0080*/ 	.byte	0x04, 0x46
        /*0082*/ 	.short	(.L_55 - .L_54)


	//   ....[0]....
.L_54:
        /*0084*/ 	.word	0x00000130


	//   ....[1]....
        /*0088*/ 	.word	0x00000270


	//----- nvinfo : EIATTR_EXIT_INSTR_OFFSETS
	.align		4
.L_55:
        /*008c*/ 	.byte	0x04, 0x1c
        /*008e*/ 	.short	(.L_57 - .L_56)


	//   ....[0]....
.L_56:
        /*0090*/ 	.word	0x00000280


	//----- nvinfo : EIATTR_CBANK_PARAM_SIZE
	.align		4
.L_57:
        /*0094*/ 	.byte	0x03, 0x19
        /*0096*/ 	.short	0x0020


	//----- nvinfo : EIATTR_PARAM_CBANK
	.align		4
        /*0098*/ 	.byte	0x04, 0x0a
        /*009a*/ 	.short	(.L_59 - .L_58)
	.align		4
.L_58:
        /*009c*/ 	.word	index@(.nv.constant0._Z30kernal_parameter_pass_test_gpuasixfd)
        /*00a0*/ 	.short	0x0380
        /*00a2*/ 	.short	0x0020


	//----- nvinfo : EIATTR_SW_WAR
	.align		4
.L_59:
        /*00a4*/ 	.byte	0x04, 0x36
        /*00a6*/ 	.short	(.L_61 - .L_60)
.L_60:
        /*00a8*/ 	.word	0x00000008
.L_61:


//--------------------- .nv.info._Z19kernal_add_test_gpuPvS_S_ --------------------------
	.section	.nv.info._Z19kernal_add_test_gpuPvS_S_,"",@"SHT_CUDA_INFO"
	.sectionflags	@""
	.align	4


	//----- nvinfo : EIATTR_CUDA_API_VERSION
	.align		4
        /*0000*/ 	.byte	0x04, 0x37
        /*0002*/ 	.short	(.L_63 - .L_62)
.L_62:
        /*0004*/ 	.word	0x00000082


	//----- nvinfo : EIATTR_KPARAM_INFO
	.align		4
.L_63:
        /*0008*/ 	.byte	0x04, 0x17
        /*000a*/ 	.short	(.L_65 - .L_64)
.L_64:
        /*000c*/ 	.word	0x00000000
        /*0010*/ 	.short	0x0002
        /*0012*/ 	.short	0x0010
        /*0014*/ 	.byte	0x00, 0xf5, 0x21, 0x00


	//----- nvinfo : EIATTR_KPARAM_INFO
	.align		4
.L_65:
        /*0018*/ 	.byte	0x04, 0x17
        /*001a*/ 	.short	(.L_67 - .L_66)
.L_66:
        /*001c*/ 	.word	0x00000000
        /*0020*/ 	.short	0x0001
        /*0022*/ 	.short	0x0008
        /*0024*/ 	.byte	0x00, 0xf5, 0x21, 0x00


	//----- nvinfo : EIATTR_KPARAM_INFO
	.align		4
.L_67:
        /*0028*/ 	.byte	0x04, 0x17
        /*002a*/ 	.short	(.L_69 - .L_68)
.L_68:
        /*002c*/ 	.word	0x00000000
        /*0030*/ 	.short	0x0000
        /*0032*/ 	.short	0x0000
        /*0034*/ 	.byte	0x00, 0xf5, 0x21, 0x00


	//----- nvinfo : EIATTR_SPARSE_MMA_MASK
	.align		4
.L_69:
        /*0038*/ 	.byte	0x03, 0x50
        /*003a*/ 	.short	0x0000


	//----- nvinfo : EIATTR_MAXREG_COUNT
	.align		4
        /*003c*/ 	.byte	0x03, 0x1b
        /*003e*/ 	.short	0x00ff


	//----- nvinfo : EIATTR_EXTERNS
	.align		4
        /*0040*/ 	.byte	0x04, 0x0f
        /*0042*/ 	.short	(.L_71 - .L_70)


	//   ....[0]....
	.align		4
.L_70:
        /*0044*/ 	.word	index@(vprintf)


	//----- nvinfo : EIATTR_MERCURY_ISA_VERSION
	.align		4
.L_71:
        /*0048*/ 	.byte	0x03, 0x5f
        /*004a*/ 	.short	0x0101


	//----- nvinfo : EIATTR_VRC_CTA_INIT_COUNT
	.align		4
        /*004c*/ 	.byte	0x02, 0x4a
	.zero		1
	.zero		1


	//----- nvinfo : EIATTR_SYSCALL_OFFSETS
	.align		4
        /*0050*/ 	.byte	0x04, 0x46
        /*0052*/ 	.short	(.L_73 - .L_72)


	//   ....[0]....
.L_72:
        /*0054*/ 	.word	0x000001c0


	//----- nvinfo : EIATTR_EXIT_INSTR_OFFSETS
	.align		4
.L_73:
        /*0058*/ 	.byte	0x04, 0x1c
        /*005a*/ 	.short	(.L_75 - .L_74)


	//   ....[0]....
.L_74:
        /*005c*/ 	.word	0x000001d0


	//----- nvinfo : EIATTR_CBANK_PARAM_SIZE
	.align		4
.L_75:
        /*0060*/ 	.byte	0x03, 0x19
        /*0062*/ 	.short	0x0018


	//----- nvinfo : EIATTR_PARAM_CBANK
	.align		4
        /*0064*/ 	.byte	0x04, 0x0a
        /*0066*/ 	.short	(.L_77 - .L_76)
	.align		4
.L_76:
        /*0068*/ 	.word	index@(.nv.constant0._Z19kernal_add_test_gpuPvS_S_)
        /*006c*/ 	.short	0x0380
        /*006e*/ 	.short	0x0018


	//----- nvinfo : EIATTR_SW_WAR
	.align		4
.L_77:
        /*0070*/ 	.byte	0x04, 0x36
        /*0072*/ 	.short	(.L_79 - .L_78)
.L_78:
        /*0074*/ 	.word	0x00000008
.L_79:


//--------------------- .nv.info._Z24char2float_interlace_gpuPaP6__halfxx --------------------------
	.section	.nv.info._Z24char2float_interlace_gpuPaP6__halfxx,"",@"SHT_CUDA_INFO"
	.sectionflags	@""
	.align	4


	//----- nvinfo : EIATTR_CUDA_API_VERSION
	.align		4
        /*0000*/ 	.byte	0x04, 0x37
        /*0002*/ 	.short	(.L_81 - .L_80)
.L_80:
        /*0004*/ 	.word	0x00000082


	//----- nvinfo : EIATTR_KPARAM_INFO
	.align		4
.L_81:
        /*0008*/ 	.byte	0x04, 0x17
        /*000a*/ 	.short	(.L_83 - .L_82)
.L_82:
        /*000c*/ 	.word	0x00000000
        /*0010*/ 	.short	0x0003
        /*0012*/ 	.short	0x0018
        /*0014*/ 	.byte	0x00, 0xf0, 0x21, 0x00


	//----- nvinfo : EIATTR_KPARAM_INFO
	.align		4
.L_83:
        /*0018*/ 	.byte	0x04, 0x17
        /*001a*/ 	.short	(.L_85 - .L_84)
.L_84:
        /*001c*/ 	.word	0x00000000
        /*0020*/ 	.short	0x0002
        /*0022*/ 	.short	0x0010
        /*0024*/ 	.byte	0x00, 0xf0, 0x21, 0x00


	//----- nvinfo : EIATTR_KPARAM_INFO
	.align		4
.L_85:
        /*0028*/ 	.byte	0x04, 0x17
        /*002a*/ 	.short	(.L_87 - .L_86)
.L_86:
        /*002c*/ 	.word	0x00000000
        /*0030*/ 	.short	0x0001
        /*0032*/ 	.short	0x0008
        /*0034*/ 	.byte	0x00, 0xf5, 0x21, 0x00


	//----- nvinfo : EIATTR_KPARAM_INFO
	.align		4
.L_87:
        /*0038*/ 	.byte	0x04, 0x17
        /*003a*/ 	.short	(.L_89 - .L_88)
.L_88:
        /*003c*/ 	.word	0x00000000
        /*0040*/ 	.short	0x0000
        /*0042*/ 	.short	0x0000
        /*0044*/ 	.byte	0x00, 0xf5, 0x21, 0x00


	//----- nvinfo : EIATTR_SPARSE_MMA_MASK
	.align		4
.L_89:
        /*0048*/ 	.byte	0x03, 0x50
        /*004a*/ 	.short	0x0000


	//----- nvinfo : EIATTR_MAXREG_COUNT
	.align		4
        /*004c*/ 	.byte	0x03, 0x1b
        /*004e*/ 	.short	0x00ff


	//----- nvinfo : EIATTR_MERCURY_ISA_VERSION
	.align		4
        /*0050*/ 	.byte	0x03, 0x5f
        /*0052*/ 	.short	0x0101


	//----- nvinfo : EIATTR_VRC_CTA_INIT_COUNT
	.align		4
        /*0054*/ 	.byte	0x02, 0x4a
	.zero		1
	.zero		1


	//----- nvinfo : EIATTR_EXIT_INSTR_OFFSETS
	.align		4
        /*0058*/ 	.byte	0x04, 0x1c
        /*005a*/ 	.short	(.L_91 - .L_90)


	//   ....[0]....
.L_90:
        /*005c*/ 	.word	0x00000100


	//   ....[1]....
        /*0060*/ 	.word	0x00000730


	//   ....[2]....
        /*0064*/ 	.word	0x000009f0


	//   ....[3]....
        /*0068*/ 	.word	0x00000bf0


	//   ....[4]....
        /*006c*/ 	.word	0x00000cd0


	//----- nvinfo : EIATTR_CBANK_PARAM_SIZE
	.align		4
.L_91:
        /*0070*/ 	.byte	0x03, 0x19
        /*0072*/ 	.short	0x0020


	//----- nvinfo : EIATTR_PARAM_CBANK
	.align		4
        /*0074*/ 	.byte	0x04, 0x0a
        /*0076*/ 	.short	(.L_93 - .L_92)
	.align		4
.L_92:
        /*0078*/ 	.word	index@(.nv.constant0._Z24char2float_interlace_gpuPaP6__halfxx)
        /*007c*/ 	.short	0x0380
        /*007e*/ 	.short	0x0020


	//----- nvinfo : EIATTR_SW_WAR
	.align		4
.L_93:
        /*0080*/ 	.byte	0x04, 0x36
        /*0082*/ 	.short	(.L_95 - .L_94)
.L_94:
        /*0084*/ 	.word	0x00000008
.L_95:


//--------------------- .nv.callgraph             --------------------------
	.section	.nv.callgraph,"",@"SHT_CUDA_CALLGRAPH"
	.align	4
	.sectionentsize	8
	.align		4
        /*0000*/ 	.word	0x00000000
	.align		4
        /*0004*/ 	.word	0xffffffff
	.align		4
        /*0008*/ 	.word	index@(_Z20kernal_call_test_gpuv)
	.align		4
        /*000c*/ 	.word	index@(vprintf)
	.align		4
        /*0010*/ 	.word	index@(_Z30kernal_parameter_pass_test_gpuasixfd)
	.align		4
        /*0014*/ 	.word	index@(vprintf)
	.align		4
        /*0018*/ 	.word	index@(_Z19kernal_add_test_gpuPvS_S_)
	.align		4
        /*001c*/ 	.word	index@(vprintf)
	.align		4
        /*0020*/ 	.word	0x00000000
	.align		4
        /*0024*/ 	.word	0xfffffffe
	.align		4
        /*0028*/ 	.word	0x00000000
	.align		4
        /*002c*/ 	.word	0xfffffffd
	.align		4
        /*0030*/ 	.word	0x00000000
	.align		4
        /*0034*/ 	.word	0xfffffffc


//--------------------- .nv.constant4             --------------------------
	.section	.nv.constant4,"a",@progbits
	.align	8
	.align		8
.nv.constant4:
        /*0000*/ 	.dword	vprintf
	.align		8
        /*0008*/ 	.dword	$str
	.align		8
        /*0010*/ 	.dword	$str$1
	.align		8
        /*0018*/ 	.dword	$str$2
	.align		8
        /*0020*/ 	.dword	$str$3


//--------------------- .text._Z20kernal_call_test_gpuv --------------------------
	.section	.text._Z20kernal_call_test_gpuv,"ax",@progbits
	.align	128
        .global         _Z20kernal_call_test_gpuv
        .type           _Z20kernal_call_test_gpuv,@function
        .size           _Z20kernal_call_test_gpuv,(.L_x_13 - _Z20kernal_call_test_gpuv)
        .other          _Z20kernal_call_test_gpuv,@"STO_CUDA_ENTRY STV_DEFAULT"
_Z20kernal_call_test_gpuv:
.text._Z20kernal_call_test_gpuv:
[----:B------:R-:W0:Y:S01]  /*0000*/  LDC R1, c[0x0][0x37c] ;  /* 0x0000df00ff017b82 */ /* 0x000e220000000800 */
[----:B------:R-:W1:Y:S01]  /*0010*/  S2R R10, SR_TID.X ;  /* 0x00000000000a7919 */ /* 0x000e620000002100 */
[----:B0-----:R-:W-:Y:S01]  /*0020*/  VIADD R1, R1, 0xfffffff8 ;  /* 0xfffffff801017836 */ /* 0x001fe20000000000 */
[----:B------:R-:W-:Y:S01]  /*0030*/  MOV R2, 0x0 ;  /* 0x0000000000027802 */ /* 0x000fe20000000f00 */
[----:B------:R-:W0:Y:S01]  /*0040*/  LDCU UR4, c[0x0][0x2f8] ;  /* 0x00005f00ff0477ac */ /* 0x000e220008000800 */
[----:B------:R-:W1:Y:S03]  /*0050*/  S2R R11, SR_CTAID.X ;  /* 0x00000000000b7919 */ /* 0x000e660000002500 */
[----:B------:R2:W3:Y:S01]  /*0060*/  LDC.64 R8, c[0x4][R2] ;  /* 0x0100000002087b82 */ /* 0x0004e20000000a00 */
[----:B------:R-:W4:Y:S01]  /*0070*/  LDCU.64 UR6, c[0x4][0x8] ;  /* 0x01000100ff0677ac */ /* 0x000f220008000a00 */
[----:B------:R-:W5:Y:S01]  /*0080*/  LDCU UR5, c[0x0][0x2fc] ;  /* 0x00005f80ff0577ac */ /* 0x000f620008000800 */
[----:B0-----:R-:W-:Y:S01]  /*0090*/  IADD3 R6, P0, PT, R1, UR4, RZ ;  /* 0x0000000401067c10 */ /* 0x001fe2000ff1e0ff */
[----:B----4-:R-:W-:-:S02]  /*00a0*/  IMAD.U32 R4, RZ, RZ, UR6 ;  /* 0x00000006ff047e24 */ /* 0x010fc4000f8e00ff */
[----:B------:R-:W-:Y:S01]  /*00b0*/  IMAD.U32 R5, RZ, RZ, UR7 ;  /* 0x00000007ff057e24 */ /* 0x000fe2000f8e00ff */
[----:B-----5:R-:W-:Y:S01]  /*00c0*/  IADD3.X R7, PT, PT, RZ, UR5, RZ, P0, !PT ;  /* 0x00000005ff077c10 */ /* 0x020fe200087fe4ff */
[----:B-1----:R2:W-:Y:S08]  /*00d0*/  STL.64 [R1], R10 ;  /* 0x0000000a01007387 */ /* 0x0025f00000100a00 */
[----:B------:R-:W-:-:S07]  /*00e0*/  LEPC R20, `(.L_x_0) ;  /* 0x000000001014794e */ /* 0x000fce0000000000 */
[----:B--23--:R-:W-:Y:S05]  /*00f0*/  CALL.ABS.NOINC R8 ;  /* 0x0000000008007343 */ /* 0x00cfea0003c00000 */
.L_x_0:
[----:B------:R-:W0:Y:S01]  /*0100*/  LDC.64 R2, c[0x4][R2] ;  /* 0x0100000002027b82 */ /* 0x000e220000000a00 */
[----:B------:R-:W1:Y:S01]  /*0110*/  LDCU.64 UR4, c[0x4][0x20] ;  /* 0x01000400ff0477ac */ /* 0x000e620008000a00 */
[----:B------:R-:W-:Y:S01]  /*0120*/  CS2R R6, SRZ ;  /* 0x0000000000067805 */ /* 0x000fe2000001ff00 */
[----:B-1----:R-:W-:Y:S01]  /*0130*/  IMAD.U32 R4, RZ, RZ, UR4 ;  /* 0x00000004ff047e24 */ /* 0x002fe2000f8e00ff */
[----:B------:R-:W-:-:S07]  /*0140*/  MOV R5, UR5 ;  /* 0x0000000500057c02 */ /* 0x000fce0008000f00 */
[----:B------:R-:W-:-:S07]  /*0150*/  LEPC R20, `(.L_x_1) ;  /* 0x000000001014794e */ /* 0x000fce0000000000 */
[----:B0-----:R-:W-:Y:S05]  /*0160*/  CALL.ABS.NOINC R2 ;  /* 0x0000000002007343 */ /* 0x001fea0003c00000 */
.L_x_1:
[----:B------:R-:W-:Y:S05]  /*0170*/  EXIT ;  /* 0x000000000000794d */ /* 0x000fea0003800000 */
.L_x_2:
[----:B------:R-:W-:-:S00]  /*0180*/  BRA `(.L_x_2) ;  /* 0xfffffffc00fc7947 */ /* 0x000fc0000383ffff */
[----:B------:R-:W-:-:S00]  /*0190*/  NOP ;  /* 0x0000000000007918 */ /* 0x000fc00000000000 */
        /* <DEDUP_REMOVED lines=14> */
.L_x_13:


//--------------------- .text._Z30kernal_parameter_pass_test_gpuasixfd --------------------------
	.section	.text._Z30kernal_parameter_pass_test_gpuasixfd,"ax",@progbits
	.align	128
        .global         _Z30kernal_parameter_pass_test_gpuasixfd
        .type           _Z30kernal_parameter_pass_test_gpuasixfd,@function
        .size           _Z30kernal_parameter_pass_test_gpuasixfd,(.L_x_14 - _Z30kernal_parameter_pass_test_gpuasixfd)
        .other          _Z30kernal_parameter_pass_test_gpuasixfd,@"STO_CUDA_ENTRY STV_DEFAULT"
_Z30kernal_parameter_pass_test_gpuasixfd:
.text._Z30kernal_parameter_pass_test_gpuasixfd:
[----:B------:R-:W0:Y:S01]  /*0000*/  LDC R1, c[0x0][0x37c] ;  /* 0x0000df00ff017b82 */ /* 0x000e220000000800 */
[----:B------:R-:W1:Y:S01]  /*0010*/  S2R R10, SR_TID.X ;  /* 0x00000000000a7919 */ /* 0x000e620000002100 */
[----:B------:R-:W2:Y:S01]  /*0020*/  LDCU UR4, c[0x0][0x2f8] ;  /* 0x00005f00ff0477ac */ /* 0x000ea20008000800 */
[----:B0-----:R-:W-:-:S05]  /*0030*/  VIADD R1, R1, 0xffffffd8 ;  /* 0xffffffd801017836 */ /* 0x001fca0000000000 */
[----:B------:R-:W0:Y:S01]  /*0040*/  LDC.U16 R17, c[0x0][0x382] ;  /* 0x0000e080ff117b82 */ /* 0x000e220000000400 */
[----:B------:R-:W1:Y:S01]  /*0050*/  S2R R11, SR_CTAID.X ;  /* 0x00000000000b7919 */ /* 0x000e620000002500 */
[----:B------:R-:W-:Y:S01]  /*0060*/  MOV R2, 0x0 ;  /* 0x0000000000027802 */ /* 0x000fe20000000f00 */
[----:B------:R-:W3:Y:S01]  /*0070*/  LDCU UR5, c[0x0][0x2fc] ;  /* 0x00005f80ff0577ac */ /* 0x000ee20008000800 */
[----:B------:R-:W4:Y:S04]  /*0080*/  LDCU.64 UR6, c[0x4][0x10] ;  /* 0x01000200ff0677ac */ /* 0x000f280008000a00 */
[----:B------:R5:W5:Y:S01]  /*0090*/  LDC.64 R8, c[0x4][R2] ;  /* 0x0100000002087b82 */ /* 0x000b620000000a00 */
[----:B--2---:R-:W-:-:S05]  /*00a0*/  IADD3 R19, P0, PT, R1, UR4, RZ ;  /* 0x0000000401137c10 */ /* 0x004fca000ff1e0ff */
[----:B---3--:R-:W-:Y:S02]  /*00b0*/  IMAD.X R18, RZ, RZ, UR5, P0 ;  /* 0x00000005ff127e24 */ /* 0x008fe400080e06ff */
[----:B------:R-:W-:Y:S01]  /*00c0*/  IMAD.MOV.U32 R6, RZ, RZ, R19 ;  /* 0x000000ffff067224 */ /* 0x000fe200078e0013 */
[----:B0-----:R-:W-:Y:S01]  /*00d0*/  PRMT R17, R17, 0x9910, RZ ;  /* 0x0000991011117816 */ /* 0x001fe200000000ff */
[----:B----4-:R-:W-:Y:S01]  /*00e0*/  IMAD.U32 R4, RZ, RZ, UR6 ;  /* 0x00000006ff047e24 */ /* 0x010fe2000f8e00ff */
[----:B------:R-:W-:Y:S01]  /*00f0*/  MOV R5, UR7 ;  /* 0x0000000700057c02 */ /* 0x000fe20008000f00 */
[----:B------:R-:W-:Y:S01]  /*0100*/  IMAD.MOV.U32 R7, RZ, RZ, R18 ;  /* 0x000000ffff077224 */ /* 0x000fe200078e0012 */
[----:B-1----:R0:W-:Y:S06]  /*0110*/  STL.64 [R1], R10 ;  /* 0x0000000a01007387 */ /* 0x0021ec0000100a00 */
[----:B------:R-:W-:-:S07]  /*0120*/  LEPC R20, `(.L_x_3) ;  /* 0x000000001014794e */ /* 0x000fce0000000000 */
[----:B0----5:R-:W-:Y:S05]  /*0130*/  CALL.ABS.NOINC R8 ;  /* 0x0000000008007343 */ /* 0x021fea0003c00000 */
.L_x_3:
[----:B------:R-:W0:Y:S01]  /*0140*/  LDCU UR4, c[0x0][0x390] ;  /* 0x00007200ff0477ac */ /* 0x000e220008000800 */
[----:B------:R-:W1:Y:S01]  /*0150*/  LDC.U8 R3, c[0x0][0x380] ;  /* 0x0000e000ff037b82 */ /* 0x000e620000000000 */
[----:B------:R-:W-:Y:S01]  /*0160*/  IMAD.MOV.U32 R6, RZ, RZ, R19 ;  /* 0x000000ffff067224 */ /* 0x000fe200078e0013 */
[----:B------:R-:W-:-:S06]  /*0170*/  MOV R7, R18 ;  /* 0x0000001200077202 */ /* 0x000fcc0000000f00 */
[----:B------:R-:W2:Y:S08]  /*0180*/  LDC.64 R10, c[0x0][0x388] ;  /* 0x0000e200ff0a7b82 */ /* 0x000eb00000000a00 */
[----:B------:R-:W3:Y:S01]  /*0190*/  LDC.64 R12, c[0x0][0x398] ;  /* 0x0000e600ff0c7b82 */ /* 0x000ee20000000a00 */
[----:B0-----:R-:W0:Y:S01]  /*01a0*/  F2F.F64.F32 R8, UR4 ;  /* 0x0000000400087d10 */ /* 0x001e220008201800 */
[----:B------:R-:W4:Y:S06]  /*01b0*/  LDCU.64 UR4, c[0x4][0x18] ;  /* 0x01000300ff0477ac */ /* 0x000f2c0008000a00 */
[----:B------:R-:W5:Y:S01]  /*01c0*/  LDC R0, c[0x0][0x384] ;  /* 0x0000e100ff007b82 */ /* 0x000f620000000800 */
[----:B-1----:R-:W-:-:S05]  /*01d0*/  PRMT R16, R3, 0x8880, RZ ;  /* 0x0000888003107816 */ /* 0x002fca00000000ff */
[----:B------:R1:W-:Y:S02]  /*01e0*/  STL.64 [R1], R16 ;  /* 0x0000001001007387 */ /* 0x0003e40000100a00 */
[----:B------:R-:W1:Y:S02]  /*01f0*/  LDC.64 R2, c[0x4][R2] ;  /* 0x0100000002027b82 */ /* 0x000e640000000a00 */
[----:B0-----:R0:W-:Y:S01]  /*0200*/  STL.64 [R1+0x18], R8 ;  /* 0x0000180801007387 */ /* 0x0011e20000100a00 */
[----:B----4-:R-:W-:Y:S01]  /*0210*/  MOV R4, UR4 ;  /* 0x0000000400047c02 */ /* 0x010fe20008000f00 */
[----:B------:R-:W-:Y:S02]  /*0220*/  IMAD.U32 R5, RZ, RZ, UR5 ;  /* 0x00000005ff057e24 */ /* 0x000fe4000f8e00ff */
[----:B--2---:R0:W-:Y:S04]  /*0230*/  STL.64 [R1+0x10], R10 ;  /* 0x0000100a01007387 */ /* 0x0041e80000100a00 */
[----:B---3--:R0:W-:Y:S04]  /*0240*/  STL.64 [R1+0x20], R12 ;  /* 0x0000200c01007387 */ /* 0x0081e80000100a00 */
[----:B-----5:R0:W-:Y:S02]  /*0250*/  STL [R1+0x8], R0 ;  /* 0x0000080001007387 */ /* 0x0201e40000100800 */
[----:B------:R-:W-:-:S07]  /*0260*/  LEPC R20, `(.L_x_4) ;  /* 0x000000001014794e */ /* 0x000fce0000000000 */
[----:B01----:R-:W-:Y:S05]  /*0270*/  CALL.ABS.NOINC R2 ;  /* 0x0000000002007343 */ /* 0x003fea0003c00000 */
.L_x_4:
[----:B------:R-:W-:Y:S05]  /*0280*/  EXIT ;  /* 0x000000000000794d */ /* 0x000fea0003800000 */
.L_x_5:
        /* <DEDUP_REMOVED lines=15> */
.L_x_14:


//--------------------- .text._Z19kernal_add_test_gpuPvS_S_ --------------------------
	.section	.text._Z19kernal_add_test_gpuPvS_S_,"ax",@progbits
	.align	128
        .global         _Z19kernal_add_test_gpuPvS_S_
        .type           _Z19kernal_add_test_gpuPvS_S_,@function
        .size           _Z19kernal_add_test_gpuPvS_S_,(.L_x_15 - _Z19kernal_add_test_gpuPvS_S_)
        .other          _Z19kernal_add_test_gpuPvS_S_,@"STO_CUDA_ENTRY STV_DEFAULT"
_Z19kernal_add_test_gpuPvS_S_:
.text._Z19kernal_add_test_gpuPvS_S_:
[----:B------:R-:W0:Y:S01]  /*0000*/  LDC R1, c[0x0][0x37c] ;  /* 0x0000df00ff017b82 */ /* 0x000e220000000800 */
[----:B------:R-:W1:Y:S01]  /*0010*/  S2R R8, SR_TID.X ;  /* 0x0000000000087919 */ /* 0x000e620000002100 */
[----:B------:R-:W1:Y:S01]  /*0020*/  LDCU.128 UR8, c[0x0][0x380] ;  /* 0x00007000ff0877ac */ /* 0x000e620008000c00 */
[----:B0-----:R-:W-:Y:S01]  /*0030*/  VIADD R1, R1, 0xfffffff8 ;  /* 0xfffffff801017836 */ /* 0x001fe20000000000 */
[----:B------:R-:W0:Y:S01]  /*0040*/  LDCU.64 UR4, c[0x0][0x358] ;  /* 0x00006b00ff0477ac */ /* 0x000e220008000a00 */
[----:B------:R-:W2:Y:S01]  /*0050*/  S2R R9, SR_CTAID.X ;  /* 0x0000000000097919 */ /* 0x000ea20000002500 */
[----:B------:R-:W3:Y:S01]  /*0060*/  LDCU.64 UR6, c[0x0][0x390] ;  /* 0x00007200ff0677ac */ /* 0x000ee20008000a00 */
[C---:B-1----:R-:W-:Y:S02]  /*0070*/  IADD3 R6, P1, PT, R8.reuse, UR10, RZ ;  /* 0x0000000a08067c10 */ /* 0x042fe4000ff3e0ff */
[----:B------:R-:W-:-:S03]  /*0080*/  IADD3 R4, P0, PT, R8, UR8, RZ ;  /* 0x0000000808047c10 */ /* 0x000fc6000ff1e0ff */
[----:B------:R-:W-:Y:S02]  /*0090*/  IMAD.X R7, RZ, RZ, UR11, P1 ;  /* 0x0000000bff077e24 */ /* 0x000fe400088e06ff */
[----:B------:R-:W-:Y:S01]  /*00a0*/  IMAD.X R5, RZ, RZ, UR9, P0 ;  /* 0x00000009ff057e24 */ /* 0x000fe200080e06ff */
[----:B------:R-:W-:Y:S01]  /*00b0*/  MOV R2, 0x0 ;  /* 0x0000000000027802 */ /* 0x000fe20000000f00 */
[----:B--2---:R1:W-:Y:S01]  /*00c0*/  STL.64 [R1], R8 ;  /* 0x0000000801007387 */ /* 0x0043e20000100a00 */
[----:B------:R-:W2:Y:S03]  /*00d0*/  LDCU.64 UR8, c[0x4][0x8] ;  /* 0x01000100ff0877ac */ /* 0x000ea60008000a00 */
[----:B0-----:R2:W4:Y:S04]  /*00e0*/  LDG.E.U8 R0, desc[UR4][R4.64] ;  /* 0x0000000404007981 */ /* 0x001528000c1e1100 */
[----:B------:R0:W4:Y:S01]  /*00f0*/  LDG.E.U8 R7, desc[UR4][R6.64] ;  /* 0x0000000406077981 */ /* 0x000122000c1e1100 */
[----:B---3--:R-:W-:Y:S01]  /*0100*/  IADD3 R10, P0, PT, R8, UR6, RZ ;  /* 0x00000006080a7c10 */ /* 0x008fe2000ff1e0ff */
[----:B------:R-:W0:Y:S01]  /*0110*/  LDCU UR6, c[0x0][0x2f8] ;  /* 0x00005f00ff0677ac */ /* 0x000e220008000800 */
[----:B------:R-:W3:Y:S03]  /*0120*/  LDC.64 R2, c[0x4][R2] ;  /* 0x0100000002027b82 */ /* 0x000ee60000000a00 */
[----:B------:R-:W-:-:S02]  /*0130*/  IMAD.X R11, RZ, RZ, UR7, P0 ;  /* 0x00000007ff0b7e24 */ /* 0x000fc400080e06ff */
[----:B--2---:R-:W-:Y:S02]  /*0140*/  IMAD.U32 R4, RZ, RZ, UR8 ;  /* 0x00000008ff047e24 */ /* 0x004fe4000f8e00ff */
[----:B------:R-:W-:Y:S01]  /*0150*/  IMAD.U32 R5, RZ, RZ, UR9 ;  /* 0x00000009ff057e24 */ /* 0x000fe2000f8e00ff */
[----:B0-----:R-:W-:Y:S02]  /*0160*/  IADD3 R6, P0, PT, R1, UR6, RZ ;  /* 0x0000000601067c10 */ /* 0x001fe4000ff1e0ff */
[----:B----4-:R-:W-:-:S05]  /*0170*/  IADD3 R0, PT, PT, R0, R7, RZ ;  /* 0x0000000700007210 */ /* 0x010fca0007ffe0ff */
[----:B------:R1:W-:Y:S01]  /*0180*/  STG.E.U8 desc[UR4][R10.64], R0 ;  /* 0x000000000a007986 */ /* 0x0003e2000c101104 */
[----:B------:R-:W0:Y:S02]  /*0190*/  LDCU UR4, c[0x0][0x2fc] ;  /* 0x00005f80ff0477ac */ /* 0x000e240008000800 */
[----:B01-3--:R-:W-:-:S07]  /*01a0*/  IADD3.X R7, PT, PT, RZ, UR4, RZ, P0, !PT ;  /* 0x00000004ff077c10 */ /* 0x00bfce00087fe4ff */
[----:B------:R-:W-:-:S07]  /*01b0*/  LEPC R20, `(.L_x_6) ;  /* 0x000000001014794e */ /* 0x000fce0000000000 */
[----:B------:R-:W-:Y:S05]  /*01c0*/  CALL.ABS.NOINC R2 ;  /* 0x0000000002007343 */ /* 0x000fea0003c00000 */
.L_x_6:
[----:B------:R-:W-:Y:S05]  /*01d0*/  EXIT ;  /* 0x000000000000794d */ /* 0x000fea0003800000 */
.L_x_7:
        /* <DEDUP_REMOVED lines=10> */
.L_x_15:


//--------------------- .text._Z24char2float_interlace_gpuPaP6__halfxx --------------------------
	.section	.text._Z24char2float_interlace_gpuPaP6__halfxx,"ax",@progbits
	.align	128
        .global         _Z24char2float_interlace_gpuPaP6__halfxx
        .type           _Z24char2float_interlace_gpuPaP6__halfxx,@function
        .size           _Z24char2float_interlace_gpuPaP6__halfxx,(.L_x_16 - _Z24char2float_interlace_gpuPaP6__halfxx)
        .other          _Z24char2float_interlace_gpuPaP6__halfxx,@"STO_CUDA_ENTRY STV_DEFAULT"
_Z24char2float_interlace_gpuPaP6__halfxx:
.text._Z24char2float_interlace_gpuPaP6__halfxx:
[----:B------:R-:W-:Y:S01]  /*0000*/  LDC R1, c[0x0][0x37c] ;  /* 0x0000df00ff017b82 */ /* 0x000fe20000000800 */
[----:B------:R-:W0:Y:S07]  /*0010*/  S2R R13, SR_CTAID.X ;  /* 0x00000000000d7919 */ /* 0x000e2e0000002500 */
[----:B------:R-:W1:Y:S01]  /*0020*/  LDC.64 R6, c[0x0][0x398] ;  /* 0x0000e600ff067b82 */ /* 0x000e620000000a00 */
[----:B------:R-:W2:Y:S07]  /*0030*/  S2R R21, SR_TID.X ;  /* 0x0000000000157919 */ /* 0x000eae0000002100 */
[----:B------:R-:W3:Y:S01]  /*0040*/  LDC.64 R14, c[0x0][0x390] ;  /* 0x0000e400ff0e7b82 */ /* 0x000ee20000000a00 */
[----:B-1----:R-:W-:-:S04]  /*0050*/  ISETP.GE.U32.AND P0, PT, R6, 0x1, PT ;  /* 0x000000010600780c */ /* 0x002fc80003f06070 */
[----:B------:R-:W-:Y:S02]  /*0060*/  ISETP.GE.AND.EX P0, PT, R7, RZ, PT, P0 ;  /* 0x000000ff0700720c */ /* 0x000fe40003f06300 */
[C---:B---3--:R-:W-:Y:S01]  /*0070*/  SHF.L.U64.HI R10, R14.reuse, 0x1, R15 ;  /* 0x000000010e0a7819 */ /* 0x048fe2000001020f */
[C---:B------:R-:W-:Y:S01]  /*0080*/  IMAD.SHL.U32 R16, R14.reuse, 0x2, RZ ;  /* 0x000000020e107824 */ /* 0x040fe200078e00ff */
[----:B------:R-:W-:-:S03]  /*0090*/  IADD3 R14, P2, PT, R14, 0x2, RZ ;  /* 0x000000020e0e7810 */ /* 0x000fc60007f5e0ff */
[-C--:B0-----:R-:W-:Y:S02]  /*00a0*/  IMAD R5, R10, R13.reuse, RZ ;  /* 0x0000000d0a057224 */ /* 0x081fe400078e02ff */
[----:B------:R-:W-:-:S04]  /*00b0*/  IMAD.WIDE.U32 R2, R16, R13, RZ ;  /* 0x0000000d10027225 */ /* 0x000fc800078e00ff */
[----:B------:R-:W-:Y:S02]  /*00c0*/  IMAD.IADD R5, R3, 0x1, R5 ;  /* 0x0000000103057824 */ /* 0x000fe400078e0205 */
[----:B------:R-:W-:-:S04]  /*00d0*/  IMAD.MOV.U32 R4, RZ, RZ, R2 ;  /* 0x000000ffff047224 */ /* 0x000fc800078e0002 */
[----:B------:R-:W-:-:S03]  /*00e0*/  IMAD.WIDE.U32 R8, R13, 0x4, R4 ;  /* 0x000000040d087825 */ /* 0x000fc600078e0004 */
[----:B--2---:R-:W-:Y:S01]  /*00f0*/  IADD3 R19, P1, PT, R8, R21, RZ ;  /* 0x0000001508137210 */ /* 0x004fe20007f3e0ff */
[----:B------:R-:W-:-:S12]  /*0100*/  @!P0 EXIT ;  /* 0x000000000000894d */ /* 0x000fd80003800000 */
[C---:B------:R-:W-:Y:S01]  /*0110*/  ISETP.GE.U32.AND P0, PT, R6.reuse, 0x8, PT ;  /* 0x000000080600780c */ /* 0x040fe20003f06070 */
[----:B------:R-:W-:Y:S01]  /*0120*/  IMAD.SHL.U32 R21, R21, 0x2, RZ ;  /* 0x0000000215157824 */ /* 0x000fe200078e00ff */
[----:B------:R-:W0:Y:S01]  /*0130*/  LDCU.64 UR4, c[0x0][0x358] ;  /* 0x00006b00ff0477ac */ /* 0x000e220008000a00 */
[----:B------:R-:W-:Y:S01]  /*0140*/  IMAD.X R0, RZ, RZ, R9, P1 ;  /* 0x000000ffff007224 */ /* 0x000fe200008e0609 */
[----:B------:R-:W-:Y:S01]  /*0150*/  ISETP.GE.U32.AND.EX P0, PT, R7, RZ, PT, P0 ;  /* 0x000000ff0700720c */ /* 0x000fe20003f06100 */
[----:B------:R-:W-:Y:S01]  /*0160*/  IMAD.X R17, RZ, RZ, R15, P2 ;  /* 0x000000ffff117224 */ /* 0x000fe200010e060f */
[----:B------:R-:W-:Y:S01]  /*0170*/  IADD3 R12, P2, PT, R21, R2, RZ ;  /* 0x00000002150c7210 */ /* 0x000fe20007f5e0ff */
[----:B------:R-:W-:Y:S01]  /*0180*/  IMAD.MOV.U32 R15, RZ, RZ, RZ ;  /* 0x000000ffff0f7224 */ /* 0x000fe200078e00ff */
[----:B------:R-:W-:Y:S02]  /*0190*/  IADD3 R8, P1, PT, R19, R14, RZ ;  /* 0x0000000e13087210 */ /* 0x000fe40007f3e0ff */
[----:B------:R-:W-:Y:S01]  /*01a0*/  LOP3.LUT R22, R6, 0x7, RZ, 0xc0, !PT ;  /* 0x0000000706167812 */ /* 0x000fe200078ec0ff */
[----:B------:R-:W-:-:S02]  /*01b0*/  IMAD.X R11, R15, 0x1, R5, P2 ;  /* 0x000000010f0b7824 */ /* 0x000fc400010e0605 */
[----:B------:R-:W-:-:S04]  /*01c0*/  IMAD.X R9, R0, 0x1, R17, P1 ;  /* 0x0000000100097824 */ /* 0x000fc800008e0611 */
[----:B------:R-:W-:Y:S05]  /*01d0*/  @!P0 BRA `(.L_x_8) ;  /* 0x00000004004c8947 */ /* 0x000fea0003800000 */
[----:B------:R-:W1:Y:S01]  /*01e0*/  LDCU.128 UR8, c[0x0][0x380] ;  /* 0x00007000ff0877ac */ /* 0x000e620008000c00 */
[----:B------:R-:W-:Y:S02]  /*01f0*/  IADD3 R8, P0, PT, R16, 0x4, RZ ;  /* 0x0000000410087810 */ /* 0x000fe40007f1e0ff */
[----:B------:R-:W-:Y:S02]  /*0200*/  LOP3.LUT R7, R7, 0x7fffffff, RZ, 0xc0, !PT ;  /* 0x7fffffff07077812 */ /* 0x000fe400078ec0ff */
[----:B------:R-:W-:Y:S01]  /*0210*/  LOP3.LUT R23, R6, 0xfffffff8, RZ, 0xc0, !PT ;  /* 0xfffffff806177812 */ /* 0x000fe200078ec0ff */
[----:B------:R-:W-:Y:S02]  /*0220*/  IMAD.X R12, RZ, RZ, R10, P0 ;  /* 0x000000ffff0c7224 */ /* 0x000fe400000e060a */
[----:B------:R-:W-:-:S04]  /*0230*/  IMAD.WIDE.U32 R8, R8, R13, RZ ;  /* 0x0000000d08087225 */ /* 0x000fc800078e00ff */
[----:B------:R-:W-:Y:S02]  /*0240*/  IMAD R13, R12, R13, RZ ;  /* 0x0000000d0c0d7224 */ /* 0x000fe400078e02ff */
[----:B------:R-:W-:Y:S02]  /*0250*/  IMAD.SHL.U32 R11, R8, 0x2, RZ ;  /* 0x00000002080b7824 */ /* 0x000fe400078e00ff */
[----:B------:R-:W-:Y:S01]  /*0260*/  IMAD.IADD R9, R9, 0x1, R13 ;  /* 0x0000000109097824 */ /* 0x000fe200078e020d */
[----:B-1----:R-:W-:Y:S02]  /*0270*/  IADD3 R18, P3, PT, R2, UR8, RZ ;  /* 0x0000000802127c10 */ /* 0x002fe4000ff7e0ff */
[C---:B------:R-:W-:Y:S02]  /*0280*/  IADD3 R16, P0, P1, R11.reuse, UR10, R16 ;  /* 0x0000000a0b107c10 */ /* 0x040fe4000f91e010 */
[----:B------:R-:W-:Y:S02]  /*0290*/  SHF.L.U64.HI R9, R8, 0x1, R9 ;  /* 0x0000000108097819 */ /* 0x000fe40000010209 */
[----:B------:R-:W-:-:S02]  /*02a0*/  IADD3 R20, P2, PT, R11, UR10, RZ ;  /* 0x0000000a0b147c10 */ /* 0x000fc4000ff5e0ff */
[----:B------:R-:W-:Y:S02]  /*02b0*/  IADD3.X R24, PT, PT, R5, UR9, RZ, P3, !PT ;  /* 0x0000000905187c10 */ /* 0x000fe40009ffe4ff */
[C---:B------:R-:W-:Y:S02]  /*02c0*/  IADD3.X R26, PT, PT, R9.reuse, UR11, R10, P0, P1 ;  /* 0x0000000b091a7c10 */ /* 0x040fe400087e240a */
[----:B------:R-:W-:-:S07]  /*02d0*/  IADD3.X R28, PT, PT, R9, UR11, RZ, P2, !PT ;  /* 0x0000000b091c7c10 */ /* 0x000fce00097fe4ff */
.L_x_9:
[----:B------:R-:W-:-:S05]  /*02e0*/  IADD3 R8, P0, PT, R21, R18, RZ ;  /* 0x0000001215087210 */ /* 0x000fca0007f1e0ff */
[----:B------:R-:W-:-:S05]  /*02f0*/  IMAD.X R9, R15, 0x1, R24, P0 ;  /* 0x000000010f097824 */ /* 0x000fca00000e0618 */
[----:B01----:R-:W2:Y:S01]  /*0300*/  LDG.E.S8 R25, desc[UR4][R8.64] ;  /* 0x0000000408197981 */ /* 0x003ea2000c1e1300 */
[----:B------:R-:W-:-:S05]  /*0310*/  IADD3 R10, P0, PT, R21, R20, RZ ;  /* 0x00000014150a7210 */ /* 0x000fca0007f1e0ff */
[----:B------:R-:W-:Y:S01]  /*0320*/  IMAD.X R11, R15, 0x1, R28, P0 ;  /* 0x000000010f0b7824 */ /* 0x000fe200000e061c */
[----:B--2---:R-:W0:Y:S04]  /*0330*/  I2F.F16 R25, R25 ;  /* 0x0000001900197306 */ /* 0x004e280000200c00 */
[----:B0-----:R0:W-:Y:S04]  /*0340*/  STG.E.U16 desc[UR4][R10.64], R25 ;  /* 0x000000190a007986 */ /* 0x0011e8000c101504 */
[----:B------:R-:W2:Y:S01]  /*0350*/  LDG.E.S8 R27, desc[UR4][R8.64+0x1] ;  /* 0x00000104081b7981 */ /* 0x000ea2000c1e1300 */
[----:B------:R-:W-:-:S05]  /*0360*/  IADD3 R12, P0, PT, R21, R16, RZ ;  /* 0x00000010150c7210 */ /* 0x000fca0007f1e0ff */
[----:B------:R-:W-:Y:S01]  /*0370*/  IMAD.X R13, R15, 0x1, R26, P0 ;  /* 0x000000010f0d7824 */ /* 0x000fe200000e061a */
[----:B--2---:R-:W1:Y:S04]  /*0380*/  I2F.F16 R27, R27 ;  /* 0x0000001b001b7306 */ /* 0x004e680000200c00 */
[----:B-1----:R-:W-:Y:S04]  /*0390*/  STG.E.U16 desc[UR4][R12.64+0x4], R27 ;  /* 0x0000041b0c007986 */ /* 0x002fe8000c101504 */
[----:B------:R-:W2:Y:S02]  /*03a0*/  LDG.E.S8 R29, desc[UR4][R8.64+0x800] ;  /* 0x00080004081d7981 */ /* 0x000ea4000c1e1300 */
[----:B--2---:R-:W1:Y:S02]  /*03b0*/  I2F.F16 R29, R29 ;  /* 0x0000001d001d7306 */ /* 0x004e640000200c00 */
[----:B-1----:R-:W-:Y:S04]  /*03c0*/  STG.E.U16 desc[UR4][R10.64+0x800], R29 ;  /* 0x0008001d0a007986 */ /* 0x002fe8000c101504 */
[----:B0-----:R-:W2:Y:S02]  /*03d0*/  LDG.E.S8 R25, desc[UR4][R8.64+0x801] ;  /* 0x0008010408197981 */ /* 0x001ea4000c1e1300 */
[----:B--2---:R-:W0:Y:S02]  /*03e0*/  I2F.F16 R25, R25 ;  /* 0x0000001900197306 */ /* 0x004e240000200c00 */
[----:B0-----:R0:W-:Y:S04]  /*03f0*/  STG.E.U16 desc[UR4][R12.64+0x804], R25 ;  /* 0x000804190c007986 */ /* 0x0011e8000c101504 */
[----:B0-----:R-:W2:Y:S02]  /*0400*/  LDG.E.S8 R25, desc[UR4][R8.64+0x1000] ;  /* 0x0010000408197981 */ /* 0x001ea4000c1e1300 */
[----:B--2---:R-:W0:Y:S02]  /*0410*/  I2F.F16 R27, R25 ;  /* 0x00000019001b7306 */ /* 0x004e240000200c00 */
[----:B0-----:R0:W-:Y:S04]  /*0420*/  STG.E.U16 desc[UR4][R10.64+0x1000], R27 ;  /* 0x0010001b0a007986 */ /* 0x0011e8000c101504 */
[----:B------:R-:W0:Y:S02]  /*0430*/  LDG.E.S8 R29, desc[UR4][R8.64+0x1001] ;  /* 0x00100104081d7981 */ /* 0x000e24000c1e1300 */
[----:B0-----:R-:W0:Y:S02]  /*0440*/  I2F.F16 R27, R29 ;  /* 0x0000001d001b7306 */ /* 0x001e240000200c00 */
[----:B0-----:R-:W-:Y:S04]  /*0450*/  STG.E.U16 desc[UR4][R12.64+0x1004], R27 ;  /* 0x0010041b0c007986 */ /* 0x001fe8000c101504 */
[----:B------:R-:W2:Y:S02]  /*0460*/  LDG.E.S8 R29, desc[UR4][R8.64+0x1800] ;  /* 0x00180004081d7981 */ /* 0x000ea4000c1e1300 */
[----:B--2---:R-:W0:Y:S02]  /*0470*/  I2F.F16 R29, R29 ;  /* 0x0000001d001d7306 */ /* 0x004e240000200c00 */
[----:B0-----:R-:W-:Y:S04]  /*0480*/  STG.E.U16 desc[UR4][R10.64+0x1800], R29 ;  /* 0x0018001d0a007986 */ /* 0x001fe8000c101504 */
[----:B------:R-:W2:Y:S02]  /*0490*/  LDG.E.S8 R25, desc[UR4][R8.64+0x1801] ;  /* 0x0018010408197981 */ /* 0x000ea4000c1e1300 */
        /* <DEDUP_REMOVED lines=19> */
[----:B0-----:R1:W-:Y:S04]  /*05d0*/  STG.E.U16 desc[UR4][R12.64+0x3004], R27 ;  /* 0x0030041b0c007986 */ /* 0x0013e8000c101504 */
[----:B------:R-:W2:Y:S02]  /*05e0*/  LDG.E.S8 R29, desc[UR4][R8.64+0x3800] ;  /* 0x00380004081d7981 */ /* 0x000ea4000c1e1300 */
[----:B--2---:R-:W0:Y:S02]  /*05f0*/  I2F.F16 R29, R29 ;  /* 0x0000001d001d7306 */ /* 0x004e240000200c00 */
[----:B0-----:R1:W-:Y:S04]  /*0600*/  STG.E.U16 desc[UR4][R10.64+0x3800], R29 ;  /* 0x0038001d0a007986 */ /* 0x0013e8000c101504 */
[----:B------:R-:W2:Y:S01]  /*0610*/  LDG.E.S8 R25, desc[UR4][R8.64+0x3801] ;  /* 0x0038010408197981 */ /* 0x000ea2000c1e1300 */
[----:B------:R-:W-:-:S02]  /*0620*/  IADD3 R23, P0, PT, R23, -0x8, RZ ;  /* 0xfffffff817177810 */ /* 0x000fc40007f1e0ff */
[----:B------:R-:W-:Y:S02]  /*0630*/  IADD3 R19, P1, PT, R19, 0x2000, RZ ;  /* 0x0000200013137810 */ /* 0x000fe40007f3e0ff */
[----:B------:R-:W-:Y:S02]  /*0640*/  IADD3.X R7, PT, PT, R7, -0x1, RZ, P0, !PT ;  /* 0xffffffff07077810 */ /* 0x000fe400007fe4ff */
[----:B------:R-:W-:Y:S01]  /*0650*/  ISETP.NE.U32.AND P0, PT, R23, RZ, PT ;  /* 0x000000ff1700720c */ /* 0x000fe20003f05070 */
[----:B------:R-:W-:Y:S01]  /*0660*/  IMAD.X R0, RZ, RZ, R0, P1 ;  /* 0x000000ffff007224 */ /* 0x000fe200008e0600 */
[----:B------:R-:W-:Y:S02]  /*0670*/  IADD3 R21, P2, PT, R21, 0x4000, RZ ;  /* 0x0000400015157810 */ /* 0x000fe40007f5e0ff */
[----:B------:R-:W-:-:S03]  /*0680*/  ISETP.NE.AND.EX P0, PT, R7, RZ, PT, P0 ;  /* 0x000000ff0700720c */ /* 0x000fc60003f05300 */
[----:B------:R-:W-:Y:S01]  /*0690*/  IMAD.X R15, RZ, RZ, R15, P2 ;  /* 0x000000ffff0f7224 */ /* 0x000fe200010e060f */
[----:B--2---:R-:W0:Y:S02]  /*06a0*/  I2F.F16 R25, R25 ;  /* 0x0000001900197306 */ /* 0x004e240000200c00 */
[----:B0-----:R1:W-:Y:S07]  /*06b0*/  STG.E.U16 desc[UR4][R12.64+0x3804], R25 ;  /* 0x003804190c007986 */ /* 0x0013ee000c101504 */
[----:B------:R-:W-:Y:S05]  /*06c0*/  @P0 BRA `(.L_x_9) ;  /* 0xfffffffc00040947 */ /* 0x000fea000383ffff */
[----:B-1----:R-:W-:Y:S02]  /*06d0*/  IADD3 R12, P1, PT, R21, R2, RZ ;  /* 0x00000002150c7210 */ /* 0x002fe40007f3e0ff */
[----:B------:R-:W-:-:S03]  /*06e0*/  IADD3 R8, P0, PT, R19, R14, RZ ;  /* 0x0000000e13087210 */ /* 0x000fc60007f1e0ff */
[----:B------:R-:W-:Y:S02]  /*06f0*/  IMAD.X R11, R15, 0x1, R5, P1 ;  /* 0x000000010f0b7824 */ /* 0x000fe400008e0605 */
[----:B------:R-:W-:-:S08]  /*0700*/  IMAD.X R9, R0, 0x1, R17, P0 ;  /* 0x0000000100097824 */ /* 0x000fd000000e0611 */
.L_x_8:
[----:B------:R-:W-:-:S04]  /*0710*/  ISETP.NE.U32.AND P0, PT, R22, RZ, PT ;  /* 0x000000ff1600720c */ /* 0x000fc80003f05070 */
[----:B------:R-:W-:-:S13]  /*0720*/  ISETP.NE.AND.EX P0, PT, RZ, RZ, PT, P0 ;  /* 0x000000ffff00720c */ /* 0x000fda0003f05300 */
[----:B0-----:R-:W-:Y:S05]  /*0730*/  @!P0 EXIT ;  /* 0x000000000000894d */ /* 0x001fea0003800000 */
[----:B------:R-:W-:Y:S02]  /*0740*/  ISETP.GE.U32.AND P1, PT, R22, 0x4, PT ;  /* 0x000000041600780c */ /* 0x000fe40003f26070 */
[----:B------:R-:W-:Y:S02]  /*0750*/  LOP3.LUT R20, R6, 0x3, RZ, 0xc0, !PT ;  /* 0x0000000306147812 */ /* 0x000fe400078ec0ff */
[----:B------:R-:W-:Y:S02]  /*0760*/  ISETP.GE.U32.AND.EX P1, PT, RZ, RZ, PT, P1 ;  /* 0x000000ffff00720c */ /* 0x000fe40003f26110 */
[----:B------:R-:W-:-:S04]  /*0770*/  ISETP.NE.U32.AND P0, PT, R20, RZ, PT ;  /* 0x000000ff1400720c */ /* 0x000fc80003f05070 */
[----:B------:R-:W-:-:S07]  /*0780*/  ISETP.NE.AND.EX P0, PT, RZ, RZ, PT, P0 ;  /* 0x000000ffff00720c */ /* 0x000fce0003f05300 */
[----:B------:R-:W-:Y:S06]  /*0790*/  @!P1 BRA `(.L_x_10) ;  /* 0x0000000000949947 */ /* 0x000fec0003800000 */
[----:B------:R-:W0:Y:S02]  /*07a0*/  LDCU.128 UR8, c[0x0][0x380] ;  /* 0x00007000ff0877ac */ /* 0x000e240008000c00 */
[----:B0-----:R-:W-:-:S04]  /*07b0*/  IADD3 R2, P1, PT, R12, UR8, RZ ;  /* 0x000000080c027c10 */ /* 0x001fc8000ff3e0ff */
[----:B------:R-:W-:-:S05]  /*07c0*/  IADD3.X R3, PT, PT, R11, UR9, RZ, P1, !PT ;  /* 0x000000090b037c10 */ /* 0x000fca0008ffe4ff */
[----:B------:R-:W2:Y:S01]  /*07d0*/  LDG.E.S8 R7, desc[UR4][R2.64] ;  /* 0x0000000402077981 */ /* 0x000ea2000c1e1300 */
[----:B------:R-:W-:-:S04]  /*07e0*/  LEA R4, P1, R19, UR10, 0x1 ;  /* 0x0000000a13047c11 */ /* 0x000fc8000f8208ff */
[----:B------:R-:W-:Y:S01]  /*07f0*/  LEA.HI.X R5, R19, UR11, R0, 0x1, P1 ;  /* 0x0000000b13057c11 */ /* 0x000fe200088f0c00 */
[----:B--2---:R-:W0:Y:S04]  /*0800*/  I2F.F16 R7, R7 ;  /* 0x0000000700077306 */ /* 0x004e280000200c00 */
[----:B0-----:R0:W-:Y:S04]  /*0810*/  STG.E.U16 desc[UR4][R4.64], R7 ;  /* 0x0000000704007986 */ /* 0x0011e8000c101504 */
[----:B------:R-:W2:Y:S01]  /*0820*/  LDG.E.S8 R10, desc[UR4][R2.64+0x1] ;  /* 0x00000104020a7981 */ /* 0x000ea2000c1e1300 */
[----:B------:R-:W-:-:S04]  /*0830*/  LEA R14, P1, R8, UR10, 0x1 ;  /* 0x0000000a080e7c11 */ /* 0x000fc8000f8208ff */
[----:B------:R-:W-:Y:S01]  /*0840*/  LEA.HI.X R15, R8, UR11, R9, 0x1, P1 ;  /* 0x0000000b080f7c11 */ /* 0x000fe200088f0c09 */
[----:B--2---:R-:W1:Y:S04]  /*0850*/  I2F.F16 R13, R10 ;  /* 0x0000000a000d7306 */ /* 0x004e680000200c00 */
[----:B-1----:R1:W-:Y:S04]  /*0860*/  STG.E.U16 desc[UR4][R14.64], R13 ;  /* 0x0000000d0e007986 */ /* 0x0023e8000c101504 */
[----:B------:R-:W2:Y:S02]  /*0870*/  LDG.E.S8 R16, desc[UR4][R2.64+0x800] ;  /* 0x0008000402107981 */ /* 0x000ea4000c1e1300 */
[----:B--2---:R-:W2:Y:S02]  /*0880*/  I2F.F16 R17, R16 ;  /* 0x0000001000117306 */ /* 0x004ea40000200c00 */
[----:B--2---:R2:W-:Y:S04]  /*0890*/  STG.E.U16 desc[UR4][R4.64+0x800], R17 ;  /* 0x0008001104007986 */ /* 0x0045e8000c101504 */
[----:B------:R-:W3:Y:S02]  /*08a0*/  LDG.E.S8 R18, desc[UR4][R2.64+0x801] ;  /* 0x0008010402127981 */ /* 0x000ee4000c1e1300 */
[----:B---3--:R-:W3:Y:S02]  /*08b0*/  I2F.F16 R21, R18 ;  /* 0x0000001200157306 */ /* 0x008ee40000200c00 */
[----:B---3--:R3:W-:Y:S04]  /*08c0*/  STG.E.U16 desc[UR4][R14.64+0x800], R21 ;  /* 0x000800150e007986 */ /* 0x0087e8000c101504 */
[----:B0-----:R-:W4:Y:S02]  /*08d0*/  LDG.E.S8 R7, desc[UR4][R2.64+0x1000] ;  /* 0x0010000402077981 */ /* 0x001f24000c1e1300 */
[----:B----4-:R-:W0:Y:S02]  /*08e0*/  I2F.F16 R7, R7 ;  /* 0x0000000700077306 */ /* 0x010e240000200c00 */
[----:B0-----:R0:W-:Y:S04]  /*08f0*/  STG.E.U16 desc[UR4][R4.64+0x1000], R7 ;  /* 0x0010000704007986 */ /* 0x0011e8000c101504 */
[----:B------:R-:W1:Y:S02]  /*0900*/  LDG.E.S8 R10, desc[UR4][R2.64+0x1001] ;  /* 0x00100104020a7981 */ /* 0x000e64000c1e1300 */
[----:B-1----:R-:W1:Y:S02]  /*0910*/  I2F.F16 R13, R10 ;  /* 0x0000000a000d7306 */ /* 0x002e640000200c00 */
[----:B-1----:R0:W-:Y:S04]  /*0920*/  STG.E.U16 desc[UR4][R14.64+0x1000], R13 ;  /* 0x0010000d0e007986 */ /* 0x0021e8000c101504 */
[----:B------:R-:W2:Y:S02]  /*0930*/  LDG.E.S8 R16, desc[UR4][R2.64+0x1800] ;  /* 0x0018000402107981 */ /* 0x000ea4000c1e1300 */
[----:B--2---:R-:W1:Y:S02]  /*0940*/  I2F.F16 R17, R16 ;  /* 0x0000001000117306 */ /* 0x004e640000200c00 */
[----:B-1----:R0:W-:Y:S04]  /*0950*/  STG.E.U16 desc[UR4][R4.64+0x1800], R17 ;  /* 0x0018001104007986 */ /* 0x0021e8000c101504 */
[----:B------:R-:W3:Y:S01]  /*0960*/  LDG.E.S8 R18, desc[UR4][R2.64+0x1801] ;  /* 0x0018010402127981 */ /* 0x000ee2000c1e1300 */
[----:B------:R-:W-:-:S02]  /*0970*/  IADD3 R12, P1, PT, R12, 0x2000, RZ ;  /* 0x000020000c0c7810 */ /* 0x000fc40007f3e0ff */
[----:B------:R-:W-:Y:S02]  /*0980*/  IADD3 R19, P2, PT, R19, 0x1000, RZ ;  /* 0x0000100013137810 */ /* 0x000fe40007f5e0ff */
[----:B------:R-:W-:Y:S01]  /*0990*/  IADD3 R8, P3, PT, R8, 0x1000, RZ ;  /* 0x0000100008087810 */ /* 0x000fe20007f7e0ff */
[----:B------:R-:W-:Y:S02]  /*09a0*/  IMAD.X R11, RZ, RZ, R11, P1 ;  /* 0x000000ffff0b7224 */ /* 0x000fe400008e060b */
[----:B------:R-:W-:Y:S02]  /*09b0*/  IMAD.X R0, RZ, RZ, R0, P2 ;  /* 0x000000ffff007224 */ /* 0x000fe400010e0600 */
[----:B------:R-:W-:Y:S01]  /*09c0*/  IMAD.X R9, RZ, RZ, R9, P3 ;  /* 0x000000ffff097224 */ /* 0x000fe200018e0609 */
[----:B---3--:R-:W1:Y:S02]  /*09d0*/  I2F.F16 R21, R18 ;  /* 0x0000001200157306 */ /* 0x008e640000200c00 */
[----:B-1----:R0:W-:Y:S05]  /*09e0*/  STG.E.U16 desc[UR4][R14.64+0x1800], R21 ;  /* 0x001800150e007986 */ /* 0x0021ea000c101504 */
.L_x_10:
[----:B------:R-:W-:Y:S05]  /*09f0*/  @!P0 EXIT ;  /* 0x000000000000894d */ /* 0x000fea0003800000 */
[----:B------:R-:W-:Y:S02]  /*0a00*/  ISETP.NE.U32.AND P1, PT, R20, 0x1, PT ;  /* 0x000000011400780c */ /* 0x000fe40003f25070 */
[----:B------:R-:W-:Y:S02]  /*0a10*/  LOP3.LUT R6, R6, 0x1, RZ, 0xc0, !PT ;  /* 0x0000000106067812 */ /* 0x000fe400078ec0ff */
[----:B------:R-:W-:Y:S02]  /*0a20*/  ISETP.NE.AND.EX P1, PT, RZ, RZ, PT, P1 ;  /* 0x000000ffff00720c */ /* 0x000fe40003f25310 */
[----:B------:R-:W-:-:S04]  /*0a30*/  ISETP.NE.U32.AND P0, PT, R6, 0x1, PT ;  /* 0x000000010600780c */ /* 0x000fc80003f05070 */
[----:B------:R-:W-:-:S07]  /*0a40*/  ISETP.NE.U32.AND.EX P0, PT, RZ, RZ, PT, P0 ;  /* 0x000000ffff00720c */ /* 0x000fce0003f05100 */
[----:B------:R-:W-:Y:S06]  /*0a50*/  @!P1 BRA `(.L_x_11) ;  /* 0x0000000000649947 */ /* 0x000fec0003800000 */
[----:B------:R-:W1:Y:S02]  /*0a60*/  LDCU.128 UR8, c[0x0][0x380] ;  /* 0x00007000ff0877ac */ /* 0x000e640008000c00 */
[----:B-1----:R-:W-:-:S04]  /*0a70*/  IADD3 R2, P1, PT, R12, UR8, RZ ;  /* 0x000000080c027c10 */ /* 0x002fc8000ff3e0ff */
[----:B------:R-:W-:-:S05]  /*0a80*/  IADD3.X R3, PT, PT, R11, UR9, RZ, P1, !PT ;  /* 0x000000090b037c10 */ /* 0x000fca0008ffe4ff */
[----:B------:R-:W2:Y:S01]  /*0a90*/  LDG.E.S8 R10, desc[UR4][R2.64] ;  /* 0x00000004020a7981 */ /* 0x000ea2000c1e1300 */
[----:B0-----:R-:W-:-:S04]  /*0aa0*/  LEA R4, P1, R19, UR10, 0x1 ;  /* 0x0000000a13047c11 */ /* 0x001fc8000f8208ff */
[----:B------:R-:W-:Y:S01]  /*0ab0*/  LEA.HI.X R5, R19, UR11, R0, 0x1, P1 ;  /* 0x0000000b13057c11 */ /* 0x000fe200088f0c00 */
[----:B--2---:R-:W0:Y:S04]  /*0ac0*/  I2F.F16 R13, R10 ;  /* 0x0000000a000d7306 */ /* 0x004e280000200c00 */
[----:B0-----:R1:W-:Y:S04]  /*0ad0*/  STG.E.U16 desc[UR4][R4.64], R13 ;  /* 0x0000000d04007986 */ /* 0x0013e8000c101504 */
[----:B------:R-:W2:Y:S01]  /*0ae0*/  LDG.E.S8 R14, desc[UR4][R2.64+0x1] ;  /* 0x00000104020e7981 */ /* 0x000ea2000c1e1300 */
[----:B------:R-:W-:-:S04]  /*0af0*/  LEA R6, P1, R8, UR10, 0x1 ;  /* 0x0000000a08067c11 */ /* 0x000fc8000f8208ff */
[----:B------:R-:W-:Y:S01]  /*0b00*/  LEA.HI.X R7, R8, UR11, R9, 0x1, P1 ;  /* 0x0000000b08077c11 */ /* 0x000fe200088f0c09 */
[----:B--2---:R-:W0:Y:S04]  /*0b10*/  I2F.F16 R15, R14 ;  /* 0x0000000e000f7306 */ /* 0x004e280000200c00 */
[----:B0-----:R1:W-:Y:S04]  /*0b20*/  STG.E.U16 desc[UR4][R6.64], R15 ;  /* 0x0000000f06007986 */ /* 0x0013e8000c101504 */
[----:B------:R-:W2:Y:S02]  /*0b30*/  LDG.E.S8 R16, desc[UR4][R2.64+0x800] ;  /* 0x0008000402107981 */ /* 0x000ea4000c1e1300 */
[----:B--2---:R-:W0:Y:S02]  /*0b40*/  I2F.F16 R17, R16 ;  /* 0x0000001000117306 */ /* 0x004e240000200c00 */
[----:B0-----:R1:W-:Y:S04]  /*0b50*/  STG.E.U16 desc[UR4][R4.64+0x800], R17 ;  /* 0x0008001104007986 */ /* 0x0013e8000c101504 */
[----:B------:R-:W2:Y:S01]  /*0b60*/  LDG.E.S8 R10, desc[UR4][R2.64+0x801] ;  /* 0x00080104020a7981 */ /* 0x000ea2000c1e1300 */
[----:B------:R-:W-:-:S02]  /*0b70*/  IADD3 R12, P1, PT, R12, 0x1000, RZ ;  /* 0x000010000c0c7810 */ /* 0x000fc40007f3e0ff */
[----:B------:R-:W-:Y:S02]  /*0b80*/  IADD3 R19, P2, PT, R19, 0x800, RZ ;  /* 0x0000080013137810 */ /* 0x000fe40007f5e0ff */
[----:B------:R-:W-:Y:S01]  /*0b90*/  IADD3 R8, P3, PT, R8, 0x800, RZ ;  /* 0x0000080008087810 */ /* 0x000fe20007f7e0ff */
[----:B------:R-:W-:Y:S02]  /*0ba0*/  IMAD.X R11, RZ, RZ, R11, P1 ;  /* 0x000000ffff0b7224 */ /* 0x000fe400008e060b */
[----:B------:R-:W-:Y:S02]  /*0bb0*/  IMAD.X R0, RZ, RZ, R0, P2 ;  /* 0x000000ffff007224 */ /* 0x000fe400010e0600 */
[----:B------:R-:W-:Y:S01]  /*0bc0*/  IMAD.X R9, RZ, RZ, R9, P3 ;  /* 0x000000ffff097224 */ /* 0x000fe200018e0609 */
[----:B--2---:R-:W0:Y:S02]  /*0bd0*/  I2F.F16 R21, R10 ;  /* 0x0000000a00157306 */ /* 0x004e240000200c00 */
[----:B0-----:R1:W-:Y:S05]  /*0be0*/  STG.E.U16 desc[UR4][R6.64+0x800], R21 ;  /* 0x0008001506007986 */ /* 0x0013ea000c101504 */
.L_x_11:
[----:B------:R-:W-:Y:S05]  /*0bf0*/  @P0 EXIT ;  /* 0x000000000000094d */ /* 0x000fea0003800000 */
[----:B------:R-:W2:Y:S02]  /*0c00*/  LDCU.128 UR8, c[0x0][0x380] ;  /* 0x00007000ff0877ac */ /* 0x000ea40008000c00 */
[----:B--2---:R-:W-:-:S04]  /*0c10*/  IADD3 R12, P0, PT, R12, UR8, RZ ;  /* 0x000000080c0c7c10 */ /* 0x004fc8000ff1e0ff */
[----:B01----:R-:W-:-:S05]  /*0c20*/  IADD3.X R13, PT, PT, R11, UR9, RZ, P0, !PT ;  /* 0x000000090b0d7c10 */ /* 0x003fca00087fe4ff */
[----:B------:R-:W2:Y:S01]  /*0c30*/  LDG.E.S8 R6, desc[UR4][R12.64] ;  /* 0x000000040c067981 */ /* 0x000ea2000c1e1300 */
[----:B------:R-:W-:-:S04]  /*0c40*/  LEA R2, P0, R19, UR10, 0x1 ;  /* 0x0000000a13027c11 */ /* 0x000fc8000f8008ff */
[----:B------:R-:W-:Y:S01]  /*0c50*/  LEA.HI.X R3, R19, UR11, R0, 0x1, P0 ;  /* 0x0000000b13037c11 */ /* 0x000fe200080f0c00 */
[----:B--2---:R-:W0:Y:S04]  /*0c60*/  I2F.F16 R7, R6 ;  /* 0x0000000600077306 */ /* 0x004e280000200c00 */
[----:B0-----:R-:W-:Y:S04]  /*0c70*/  STG.E.U16 desc[UR4][R2.64], R7 ;  /* 0x0000000702007986 */ /* 0x001fe8000c101504 */
[----:B------:R-:W2:Y:S01]  /*0c80*/  LDG.E.S8 R0, desc[UR4][R12.64+0x1] ;  /* 0x000001040c007981 */ /* 0x000ea2000c1e1300 */
[----:B------:R-:W-:-:S04]  /*0c90*/  LEA R4, P0, R8, UR10, 0x1 ;  /* 0x0000000a08047c11 */ /* 0x000fc8000f8008ff */
[----:B------:R-:W-:Y:S01]  /*0ca0*/  LEA.HI.X R5, R8, UR11, R9, 0x1, P0 ;  /* 0x0000000b08057c11 */ /* 0x000fe200080f0c09 */
[----:B--2---:R-:W0:Y:S04]  /*0cb0*/  I2F.F16 R11, R0 ;  /* 0x00000000000b7306 */ /* 0x004e280000200c00 */
[----:B0-----:R-:W-:Y:S01]  /*0cc0*/  STG.E.U16 desc[UR4][R4.64], R11 ;  /* 0x0000000b04007986 */ /* 0x001fe2000c101504 */
[----:B------:R-:W-:Y:S05]  /*0cd0*/  EXIT ;  /* 0x000000000000794d */ /* 0x000fea0003800000 */
.L_x_12:
        /* <DEDUP_REMOVED lines=10> */
.L_x_16:


//--------------------- .nv.global.init           --------------------------
	.section	.nv.global.init,"aw",@progbits
.nv.global.init:
	.type		$str$3,@object
	.size		$str$3,($str$1 - $str$3)
$str$3:
        /*0000*/ 	.byte	0x48, 0x65, 0x6c, 0x6c, 0x6f, 0x0a, 0x00
	.type		$str$1,@object
	.size		$str$1,($str - $str$1)
$str$1:
        /*0007*/ 	.byte	0x74, 0x68, 0x72, 0x65, 0x61, 0x64, 0x20, 0x25, 0x64, 0x20, 0x2c, 0x20, 0x62, 0x6c, 0x6f, 0x63
        /*0017*/ 	.byte	0x6b, 0x20, 0x25, 0x64, 0x0a, 0x00
	.type		$str,@object
	.size		$str,($str$2 - $str)
$str:
        /*001d*/ 	.byte	0x54, 0x68, 0x69, 0x73, 0x20, 0x69, 0x73, 0x20, 0x74, 0x68, 0x72, 0x65, 0x61, 0x64, 0x20, 0x25
        /*002d*/ 	.byte	0x64, 0x20, 0x2c, 0x20, 0x62, 0x6c, 0x6f, 0x63, 0x6b, 0x20, 0x25, 0x64, 0x0a, 0x00
	.type		$str$2,@object
	.size		$str$2,(.L_2 - $str$2)
$str$2:
        /*003b*/ 	.byte	0x46, 0x72, 0x6f, 0x6d, 0x20, 0x64, 0x65, 0x76, 0x69, 0x63, 0x65, 0x20, 0x2c, 0x20, 0x73, 0x69
        /*004b*/ 	.byte	0x67, 0x6e, 0x65, 0x64, 0x20, 0x63, 0x68, 0x61, 0x72, 0x20, 0x61, 0x3d, 0x25, 0x64, 0x20, 0x2c
        /*005b*/ 	.byte	0x20, 0x73, 0x68, 0x6f, 0x72, 0x74, 0x20, 0x62, 0x3d, 0x25, 0x64, 0x20, 0x2c, 0x20, 0x69, 0x6e
        /*006b*/ 	.byte	0x74, 0x20, 0x63, 0x3d, 0x25, 0x64, 0x20, 0x2c, 0x20, 0x6c, 0x6f, 0x6e, 0x67, 0x20, 0x6c, 0x6f
        /*007b*/ 	.byte	0x6e, 0x67, 0x20, 0x69, 0x6e, 0x74, 0x20, 0x64, 0x3d, 0x25, 0x6c, 0x6c, 0x64, 0x20, 0x2c, 0x20
        /*008b*/ 	.byte	0x66, 0x6c, 0x6f, 0x61, 0x74, 0x20, 0x65, 0x3d, 0x25, 0x66, 0x20, 0x2c, 0x20, 0x64, 0x6f, 0x75
        /*009b*/ 	.byte	0x62, 0x6c, 0x65, 0x20, 0x66, 0x3d, 0x25, 0x66, 0x0a, 0x00
.L_2:


//--------------------- .nv.shared.reserved.0     --------------------------
	.section	.nv.shared.reserved.0,"aw",@nobits
	.weak		__nv_reservedSMEM_offset_0_alias
	.size		__nv_reservedSMEM_offset_0_alias, 0, 64
	.other		__nv_reservedSMEM_offset_0_alias,@"STO_CUDA_RESERVED_SHARED STV_DEFAULT"
__nv_reservedSMEM_offset_0_alias:
	.zero		0
	.zero		64


//--------------------- .nv.constant0._Z20kernal_call_test_gpuv --------------------------
	.section	.nv.constant0._Z20kernal_call_test_gpuv,"a",@progbits
	.sectionflags	@""
	.align	4
.nv.constant0._Z20kernal_call_test_gpuv:
	.zero		896


//--------------------- .nv.constant0._Z30kernal_parameter_pass_test_gpuasixfd --------------------------
	.section	.nv.constant0._Z30kernal_parameter_pass_test_gpuasixfd,"a",@progbits
	.sectionflags	@""
	.align	4
.nv.constant0._Z30kernal_parameter_pass_test_gpuasixfd:
	.zero		928


//--------------------- .nv.constant0._Z19kernal_add_test_gpuPvS_S_ --------------------------
	.section	.nv.constant0._Z19kernal_add_test_gpuPvS_S_,"a",@progbits
	.sectionflags	@""
	.align	4
.nv.constant0._Z19kernal_add_test_gpuPvS_S_:
	.zero		920


//--------------------- .nv.constant0._Z24char2float_interlace_gpuPaP6__halfxx --------------------------
	.section	.nv.constant0._Z24char2float_interlace_gpuPaP6__halfxx,"a",@progbits
	.sectionflags	@""
	.align	4
.nv.constant0._Z24char2float_interlace_gpuPaP6__halfxx:
	.zero		928


//--------------------- SYMBOLS --------------------------

	.type		.nv.reservedSmem.offset0,@object
	.size		.nv.reservedSmem.offset0,0x4
	.type		vprintf,@function
